def gluon_tcgen05(
    a_ptr,
    b_ptr,
    c_ptr,
    M,
    N,
    K,
    stride_am,
    stride_bk,
    stride_cm,
    BLOCK_M: gl.constexpr,
    BLOCK_N: gl.constexpr,
    BLOCK_K: gl.constexpr,
    DTYPE: gl.constexpr,
    A_LAYOUT: gl.constexpr,
    B_LAYOUT: gl.constexpr,
    C_LAYOUT: gl.constexpr,
    B_SHAPE: gl.constexpr,
    TMEM_LAYOUT: gl.constexpr,
    TMEM_REG: gl.constexpr,
    TRANS_B: gl.constexpr,
    NUM_BUFFERS: gl.constexpr,
):
    a_desc = tma.make_tensor_descriptor(
        a_ptr, [M, K], [stride_am, 1], [BLOCK_M, BLOCK_K], A_LAYOUT
    )
    b_desc = tma.make_tensor_descriptor(
        b_ptr,
        [N, K] if TRANS_B else [K, N],
        [stride_bk, 1],
        B_SHAPE,
        B_LAYOUT,
    )
    c_desc = tma.make_tensor_descriptor(
        c_ptr, [M, N], [stride_cm, 1], [BLOCK_M, BLOCK_N], C_LAYOUT
    )

    a_bufs = gl.allocate_shared_memory(
        DTYPE, [NUM_BUFFERS, BLOCK_M, BLOCK_K], A_LAYOUT
    )
    b_bufs = gl.allocate_shared_memory(DTYPE, [NUM_BUFFERS] + B_SHAPE, B_LAYOUT)

    pid_m = gl.program_id(0)
    pid_n = gl.program_id(1)
    off_m = pid_m * BLOCK_M
    off_n = pid_n * BLOCK_N

    tma_bars = gl.allocate_shared_memory(
        gl.int64, [NUM_BUFFERS, 1], mbarrier.MBarrierLayout()
    )
    mma_bars = gl.allocate_shared_memory(
        gl.int64, [NUM_BUFFERS, 1], mbarrier.MBarrierLayout()
    )
    for i in gl.static_range(NUM_BUFFERS):
        mbarrier.init(tma_bars.index(i), count=1)
        mbarrier.init(mma_bars.index(i), count=1)

    acc_tmem = allocate_tensor_memory(gl.float32, [BLOCK_M, BLOCK_N], TMEM_LAYOUT)
    idx = 0
    phase = 0
    use_acc = False
    for k in range(0, K, BLOCK_K):
        a = a_bufs.index(idx)
        b = b_bufs.index(idx)
        tma_bar = tma_bars.index(idx)
        mma_bar = mma_bars.index(idx)
        mbarrier.expect(
            tma_bar, a_desc.block_type.nbytes + b_desc.block_type.nbytes
        )
        tma.async_copy_global_to_shared(a_desc, [off_m, k], tma_bar, a)
        tma.async_copy_global_to_shared(
            b_desc, [off_n, k] if TRANS_B else [k, off_n], tma_bar, b
        )
        mbarrier.wait(tma_bar, phase=phase)

        if TRANS_B:
            b = b.permute((1, 0))
        tcgen05_mma(a, b, acc_tmem, use_acc=use_acc)
        tcgen05_commit(mma_bar)
        mbarrier.wait(mma_bar, phase=phase)
        use_acc = True

        idx += 1
        if idx == NUM_BUFFERS:
            idx = 0
            phase ^= 1

    for i in gl.static_range(NUM_BUFFERS):
        mbarrier.invalidate(tma_bars.index(i))
        mbarrier.invalidate(mma_bars.index(i))

    acc = acc_tmem.load(TMEM_REG)
    c_smem = gl.allocate_shared_memory(DTYPE, [BLOCK_M, BLOCK_N], C_LAYOUT)
    c_smem.store(acc.to(DTYPE))
    fence_async_shared()
    tma.async_copy_shared_to_global(c_desc, [off_m, off_n], c_smem)
    tma.store_wait(pendings=0)

# config = {"BLOCK_K": 64, "BLOCK_M": 64, "BLOCK_N": 128, "arch": "sm_100", "dtype": "fp16", "num_buffers": 2, "num_warps": 8, "trans_b": 1}
# arch = sm_100


// ===== COMPILED SASS (sm_100a) =====

	.target	sm_100a

	.elftype	@"ET_EXEC"


//--------------------- .note.nv.tkinfo           --------------------------
	.section	.note.nv.tkinfo,"",@"SHT_NOTE"
	.sectionflags	@"SHF_NOTE_NV_TKINFO"
	.tkinfo
        /*0018*/ 	.word	0x00000081
        /*0030*/ 	.string	""
        /*0030*/ 	.string	"ptxas-blackwell"
        /*0030*/ 	.string	"Cuda compilation tools, release 12.9, V12.9.86"
        /*0030*/ 	.string	"Build cuda_12.9.r12.9/compiler.36037853_0"
        /*0030*/ 	.string	"-v  -suppress-debug-info  -lineinfo  -arch sm_100a "



//--------------------- .note.nv.cuver            --------------------------
	.section	.note.nv.cuver,"",@"SHT_NOTE"
	.sectionflags	@"SHF_NOTE_NV_CUVER"
        /*0018*/ 	.short	0x0001
        /*001a*/ 	.short	0x0064
        /*001c*/ 	.short	0x0001
        /*001e*/ 	.short	0x0000
        /*0020*/ 	.short	0x0001
        /*0022*/ 	.short	0x0000


//--------------------- .nv.info                  --------------------------
	.section	.nv.info,"",@"SHT_CUDA_INFO"
	.align	4


	//----- nvinfo : EIATTR_REGCOUNT
	.align		4
        /*0000*/ 	.byte	0x04, 0x2f
        /*0002*/ 	.short	(.L_4 - .L_3)
	.align		4
.L_3:
        /*0004*/ 	.word	index@(gluon_tcgen05)
        /*0008*/ 	.word	0x00000027


	//----- nvinfo : EIATTR_FRAME_SIZE
	.align		4
.L_4:
        /*000c*/ 	.byte	0x04, 0x11
        /*000e*/ 	.short	(.L_6 - .L_5)
	.align		4
.L_5:
        /*0010*/ 	.word	index@($__internal_2_$__cuda_sm10x_tcgen05_guardrail_trap_unallocated_columns_being_dealloced)
        /*0014*/ 	.word	0x00000000


	//----- nvinfo : EIATTR_FRAME_SIZE
	.align		4
.L_6:
        /*0018*/ 	.byte	0x04, 0x11
        /*001a*/ 	.short	(.L_8 - .L_7)
	.align		4
.L_7:
        /*001c*/ 	.word	index@($__internal_1_$__cuda_sm10x_tcgen05_guardrail_trap_phase_invalid_during_alloc)
        /*0020*/ 	.word	0x00000000


	//----- nvinfo : EIATTR_FRAME_SIZE
	.align		4
.L_8:
        /*0024*/ 	.byte	0x04, 0x11
        /*0026*/ 	.short	(.L_10 - .L_9)
	.align		4
.L_9:
        /*0028*/ 	.word	index@($__internal_0_$__cuda_sm10x_tcgen05_guardrail_trap_col_being_dealloced_not_returned_by_alloc)
        /*002c*/ 	.word	0x00000000


	//----- nvinfo : EIATTR_FRAME_SIZE
	.align		4
.L_10:
        /*0030*/ 	.byte	0x04, 0x11
        /*0032*/ 	.short	(.L_12 - .L_11)
	.align		4
.L_11:
        /*0034*/ 	.word	index@(gluon_tcgen05)
        /*0038*/ 	.word	0x00000000


	//----- nvinfo : EIATTR_MIN_STACK_SIZE
	.align		4
.L_12:
        /*003c*/ 	.byte	0x04, 0x12
        /*003e*/ 	.short	(.L_14 - .L_13)
	.align		4
.L_13:
        /*0040*/ 	.word	index@(gluon_tcgen05)
        /*0044*/ 	.word	0x00000000
.L_14:


//--------------------- .nv.info.gluon_tcgen05    --------------------------
	.section	.nv.info.gluon_tcgen05,"",@"SHT_CUDA_INFO"
	.sectionflags	@""
	.align	4


	//----- nvinfo : EIATTR_CUDA_API_VERSION
	.align		4
        /*0000*/ 	.byte	0x04, 0x37
        /*0002*/ 	.short	(.L_16 - .L_15)
.L_15:
        /*0004*/ 	.word	0x00000081


	//----- nvinfo : EIATTR_KPARAM_INFO
	.align		4
.L_16:
        /*0008*/ 	.byte	0x04, 0x17
        /*000a*/ 	.short	(.L_18 - .L_17)
.L_17:
        /*000c*/ 	.word	0x00000000
        /*0010*/ 	.short	0x000a
        /*0012*/ 	.short	0x0048
        /*0014*/ 	.byte	0x00, 0xf4, 0x21, 0x00


	//----- nvinfo : EIATTR_KPARAM_INFO
	.align		4
.L_18:
        /*0018*/ 	.byte	0x04, 0x17
        /*001a*/ 	.short	(.L_20 - .L_19)
.L_19:
        /*001c*/ 	.word	0x00000000
        /*0020*/ 	.short	0x0009
        /*0022*/ 	.short	0x0040
        /*0024*/ 	.byte	0x00, 0xf4, 0x21, 0x00


	//----- nvinfo : EIATTR_KPARAM_INFO
	.align		4
.L_20:
        /*0028*/ 	.byte	0x04, 0x17
        /*002a*/ 	.short	(.L_22 - .L_21)
.L_21:
        /*002c*/ 	.word	0x00000000
        /*0030*/ 	.short	0x0008
        /*0032*/ 	.short	0x0038
        /*0034*/ 	.byte	0x00, 0xf0, 0x21, 0x00


	//----- nvinfo : EIATTR_KPARAM_INFO
	.align		4
.L_22:
        /*0038*/ 	.byte	0x04, 0x17
        /*003a*/ 	.short	(.L_24 - .L_23)
.L_23:
        /*003c*/ 	.word	0x00000000
        /*0040*/ 	.short	0x0007
        /*0042*/ 	.short	0x0030
        /*0044*/ 	.byte	0x00, 0xf0, 0x21, 0x00


	//----- nvinfo : EIATTR_KPARAM_INFO
	.align		4
.L_24:
        /*0048*/ 	.byte	0x04, 0x17
        /*004a*/ 	.short	(.L_26 - .L_25)
.L_25:
        /*004c*/ 	.word	0x00000000
        /*0050*/ 	.short	0x0006
        /*0052*/ 	.short	0x0028
        /*0054*/ 	.byte	0x00, 0xf0, 0x21, 0x00


	//----- nvinfo : EIATTR_KPARAM_INFO
	.align		4
.L_26:
        /*0058*/ 	.byte	0x04, 0x17
        /*005a*/ 	.short	(.L_28 - .L_27)
.L_27:
        /*005c*/ 	.word	0x00000000
        /*0060*/ 	.short	0x0005
        /*0062*/ 	.short	0x0020
        /*0064*/ 	.byte	0x00, 0xf0, 0x11, 0x00


	//----- nvinfo : EIATTR_KPARAM_INFO
	.align		4
.L_28:
        /*0068*/ 	.byte	0x04, 0x17
        /*006a*/ 	.short	(.L_30 - .L_29)
.L_29:
        /*006c*/ 	.word	0x00000000
        /*0070*/ 	.short	0x0004
        /*0072*/ 	.short	0x001c
        /*0074*/ 	.byte	0x00, 0xf0, 0x11, 0x00


	//----- nvinfo : EIATTR_KPARAM_INFO
	.align		4
.L_30:
        /*0078*/ 	.byte	0x04, 0x17
        /*007a*/ 	.short	(.L_32 - .L_31)
.L_31:
        /*007c*/ 	.word	0x00000000
        /*0080*/ 	.short	0x0003
        /*0082*/ 	.short	0x0018
        /*0084*/ 	.byte	0x00, 0xf0, 0x11, 0x00


	//----- nvinfo : EIATTR_KPARAM_INFO
	.align		4
.L_32:
        /*0088*/ 	.byte	0x04, 0x17
        /*008a*/ 	.short	(.L_34 - .L_33)
.L_33:
        /*008c*/ 	.word	0x00000000
        /*0090*/ 	.short	0x0002
        /*0092*/ 	.short	0x0010
        /*0094*/ 	.byte	0x00, 0xf4, 0x21, 0x00


	//----- nvinfo : EIATTR_KPARAM_INFO
	.align		4
.L_34:
        /*0098*/ 	.byte	0x04, 0x17
        /*009a*/ 	.short	(.L_36 - .L_35)
.L_35:
        /*009c*/ 	.word	0x00000000
        /*00a0*/ 	.short	0x0001
        /*00a2*/ 	.short	0x0008
        /*00a4*/ 	.byte	0x00, 0xf4, 0x21, 0x00


	//----- nvinfo : EIATTR_KPARAM_INFO
	.align		4
.L_36:
        /*00a8*/ 	.byte	0x04, 0x17
        /*00aa*/ 	.short	(.L_38 - .L_37)
.L_37:
        /*00ac*/ 	.word	0x00000000
        /*00b0*/ 	.short	0x0000
        /*00b2*/ 	.short	0x0000
        /*00b4*/ 	.byte	0x00, 0xf4, 0x21, 0x00


	//----- nvinfo : EIATTR_AT_ENTRY_FRAGMENTS
	.align		4
.L_38:
        /*00b8*/ 	.byte	0x04, 0x4f
        /*00ba*/ 	.short	(.L_40 - .L_39)


	//   ....[0]....
.L_39:
        /*00bc*/ 	.word	0x00000004


	//----- nvinfo : EIATTR_RESERVED_SMEM_USED
	.align		4
.L_40:
        /*00c0*/ 	.byte	0x01, 0x41
	.zero		2


	//----- nvinfo : EIATTR_SPARSE_MMA_MASK
	.align		4
        /*00c4*/ 	.byte	0x03, 0x50
        /*00c6*/ 	.short	0x0000


	//----- nvinfo : EIATTR_TCGEN05_1CTA_USED
	.align		4
        /*00c8*/ 	.byte	0x01, 0x51
	.zero		2


	//----- nvinfo : EIATTR_MAXREG_COUNT
	.align		4
        /*00cc*/ 	.byte	0x03, 0x1b
        /*00ce*/ 	.short	0x00ff


	//----- nvinfo : EIATTR_NUM_BARRIERS
	.align		4
        /*00d0*/ 	.byte	0x02, 0x4c
        /*00d2*/ 	.byte	0x01
	.zero		1


	//----- nvinfo : EIATTR_INT_WARP_WIDE_INSTR_OFFSETS
	.align		4
        /*00d4*/ 	.byte	0x04, 0x31
        /*00d6*/ 	.short	(.L_42 - .L_41)


	//   ....[0]....
.L_41:
        /*00d8*/ 	.word	0x00001770


	//   ....[1]....
        /*00dc*/ 	.word	0x00001790


	//   ....[2]....
        /*00e0*/ 	.word	0x00001820


	//   ....[3]....
        /*00e4*/ 	.word	0x000019e0


	//   ....[4]....
        /*00e8*/ 	.word	0x000019f0


	//   ....[5]....
        /*00ec*/ 	.word	0x00001a50


	//   ....[6]....
        /*00f0*/ 	.word	0x00001a60


	//   ....[7]....
        /*00f4*/ 	.word	0x00001d30


	//   ....[8]....
        /*00f8*/ 	.word	0x00001d40


	//   ....[9]....
        /*00fc*/ 	.word	0x00001ec0


	//   ....[10]....
        /*0100*/ 	.word	0x00001ef0


	//   ....[11]....
        /*0104*/ 	.word	0x00001f20


	//   ....[12]....
        /*0108*/ 	.word	0x00001f40


	//   ....[13]....
        /*010c*/ 	.word	0x00002240


	//   ....[14]....
        /*0110*/ 	.word	0x00002250


	//   ....[15]....
        /*0114*/ 	.word	0x00002570


	//   ....[16]....
        /*0118*/ 	.word	0x00002580


	//   ....[17]....
        /*011c*/ 	.word	0x000028f0


	//   ....[18]....
        /*0120*/ 	.word	0x00002940


	//----- nvinfo : EIATTR_COOP_GROUP_MASK_REGIDS
	.align		4
.L_42:
        /*0124*/ 	.byte	0x04, 0x29
        /*0126*/ 	.short	(.L_44 - .L_43)


	//   ....[0]....
.L_43:
        /*0128*/ 	.word	0xffffffff


	//   ....[1]....
        /*012c*/ 	.word	0xffffffff


	//   ....[2]....
        /*0130*/ 	.word	0xffffffff


	//   ....[3]....
        /*0134*/ 	.word	0xffffffff


	//   ....[4]....
        /*0138*/ 	.word	0xffffffff


	//   ....[5]....
        /*013c*/ 	.word	0xffffffff


	//   ....[6]....
        /*0140*/ 	.word	0xffffffff


	//   ....[7]....
        /*0144*/ 	.word	0xffffffff


	//   ....[8]....
        /*0148*/ 	.word	0xffffffff


	//   ....[9]....
        /*014c*/ 	.word	0xffffffff


	//----- nvinfo : EIATTR_COOP_GROUP_INSTR_OFFSETS
	.align		4
.L_44:
        /*0150*/ 	.byte	0x04, 0x28
        /*0152*/ 	.short	(.L_46 - .L_45)


	//   ....[0]....
.L_45:
        /*0154*/ 	.word	0x00000050


	//   ....[1]....
        /*0158*/ 	.word	0x00000310


	//   ....[2]....
        /*015c*/ 	.word	0x00000500


	//   ....[3]....
        /*0160*/ 	.word	0x000009a0


	//   ....[4]....
        /*0164*/ 	.word	0x00000ae0


	//   ....[5]....
        /*0168*/ 	.word	0x00000fe0


	//   ....[6]....
        /*016c*/ 	.word	0x00001120


	//   ....[7]....
        /*0170*/ 	.word	0x00001610


	//   ....[8]....
        /*0174*/ 	.word	0x00002780


	//   ....[9]....
        /*0178*/ 	.word	0x000029f0


	//----- nvinfo : EIATTR_VRC_CTA_INIT_COUNT
	.align		4
.L_46:
        /*017c*/ 	.byte	0x02, 0x4a
        /*017e*/ 	.byte	0x80
	.zero		1


	//----- nvinfo : EIATTR_MBARRIER_INSTR_OFFSETS
	.align		4
        /*0180*/ 	.byte	0x04, 0x39
        /*0182*/ 	.short	(.L_48 - .L_47)


	//   ....[0]....
.L_47:
        /*0184*/ 	.word	0x00001840
        /*0188*/ 	.word	0x000000ff
        /*018c*/ 	.word	0x0000c000
        /*0190*/ 	.short	0x0100
        /*0192*/ 	.byte	0x08
	.zero		1


	//   ....[1]....
        /*0194*/ 	.word	0x00001850
        /*0198*/ 	.word	0x000000ff
        /*019c*/ 	.word	0x0000c010
        /*01a0*/ 	.short	0x0100
        /*01a2*/ 	.byte	0x08
	.zero		1


	//   ....[2]....
        /*01a4*/ 	.word	0x00001900
        /*01a8*/ 	.word	0x000000ff
        /*01ac*/ 	.word	0x0000c008
        /*01b0*/ 	.short	0x0100
        /*01b2*/ 	.byte	0x08
	.zero		1


	//   ....[3]....
        /*01b4*/ 	.word	0x00001910
        /*01b8*/ 	.word	0x000000ff
        /*01bc*/ 	.word	0x0000c018
        /*01c0*/ 	.short	0x0100
        /*01c2*/ 	.byte	0x08
	.zero		1


	//   ....[4]....
        /*01c4*/ 	.word	0x00001af0
        /*01c8*/ 	.word	0x000000ff
        /*01cc*/ 	.word	0x0000c000
        /*01d0*/ 	.short	0x010a
        /*01d2*/ 	.byte	0x08
	.zero		1


	//   ....[5]....
        /*01d4*/ 	.word	0x00001d90
        /*01d8*/ 	.word	0x000000ff
        /*01dc*/ 	.word	0x0000c010
        /*01e0*/ 	.short	0x010a
        /*01e2*/ 	.byte	0x08
	.zero		1


	//   ....[6]....
        /*01e4*/ 	.word	0x00001fc0
        /*01e8*/ 	.word	0x000000ff
        /*01ec*/ 	.word	0x0000c000
        /*01f0*/ 	.short	0x010a
        /*01f2*/ 	.byte	0x1c
	.zero		1


	//   ....[7]....
        /*01f4*/ 	.word	0x00002290
        /*01f8*/ 	.word	0x000000ff
        /*01fc*/ 	.word	0x0000c010
        /*0200*/ 	.short	0x010a
        /*0202*/ 	.byte	0x1c
	.zero		1


	//   ....[8]....
        /*0204*/ 	.word	0x00002370
        /*0208*/ 	.word	0x000000ff
        /*020c*/ 	.word	0x0000c000
        /*0210*/ 	.short	0x0108
        /*0212*/ 	.byte	0x08
	.zero		1


	//   ....[9]....
        /*0214*/ 	.word	0x00002380
        /*0218*/ 	.word	0x000000ff
        /*021c*/ 	.word	0x0000c010
        /*0220*/ 	.short	0x0108
        /*0222*/ 	.byte	0x08
	.zero		1


	//   ....[10]....
        /*0224*/ 	.word	0x000023d0
        /*0228*/ 	.word	0x000000ff
        /*022c*/ 	.word	0x0000c008
        /*0230*/ 	.short	0x0108
        /*0232*/ 	.byte	0x08
	.zero		1


	//   ....[11]....
        /*0234*/ 	.word	0x000023e0
        /*0238*/ 	.word	0x000000ff
        /*023c*/ 	.word	0x0000c018
        /*0240*/ 	.short	0x0108
        /*0242*/ 	.byte	0x08
	.zero		1


	//   ....[12]....
        /*0244*/ 	.word	0x00002a10
        /*0248*/ 	.word	0x000000ff
        /*024c*/ 	.word	0x0000c000
        /*0250*/ 	.short	0x010a
        /*0252*/ 	.byte	0x08
	.zero		1


	//   ....[13]....
        /*0254*/ 	.word	0x00002a40
        /*0258*/ 	.word	0x000000ff
        /*025c*/ 	.word	0x0000c010
        /*0260*/ 	.short	0x010a
        /*0262*/ 	.byte	0x08
	.zero		1


	//   ....[14]....
        /*0264*/ 	.word	0x00002a70
        /*0268*/ 	.word	0x000000ff
        /*026c*/ 	.word	0x0000c000
        /*0270*/ 	.short	0x010a
        /*0272*/ 	.byte	0x1c
	.zero		1


	//   ....[15]....
        /*0274*/ 	.word	0x00002aa0
        /*0278*/ 	.word	0x000000ff
        /*027c*/ 	.word	0x0000c010
        /*0280*/ 	.short	0x010a
        /*0282*/ 	.byte	0x1c
	.zero		1


	//----- nvinfo : EIATTR_NUM_MBARRIERS
	.align		4
.L_48:
        /*0284*/ 	.byte	0x03, 0x38
        /*0286*/ 	.short	0x0004


	//----- nvinfo : EIATTR_EXIT_INSTR_OFFSETS
	.align		4
        /*0288*/ 	.byte	0x04, 0x1c
        /*028a*/ 	.short	(.L_50 - .L_49)


	//   ....[0]....
.L_49:
        /*028c*/ 	.word	0x00002a00


	//----- nvinfo : EIATTR_REQNTID
	.align		4
.L_50:
        /*0290*/ 	.byte	0x04, 0x10
        /*0292*/ 	.short	(.L_52 - .L_51)
.L_51:
        /*0294*/ 	.word	0x00000100
        /*0298*/ 	.word	0x00000001
        /*029c*/ 	.word	0x00000001


	//----- nvinfo : EIATTR_CRS_STACK_SIZE
	.align		4
.L_52:
        /*02a0*/ 	.byte	0x04, 0x1e
        /*02a2*/ 	.short	(.L_54 - .L_53)
.L_53:
        /*02a4*/ 	.word	0x00000000


	//----- nvinfo : EIATTR_CBANK_PARAM_SIZE
	.align		4
.L_54:
        /*02a8*/ 	.byte	0x03, 0x19
        /*02aa*/ 	.short	0x0050


	//----- nvinfo : EIATTR_PARAM_CBANK
	.align		4
        /*02ac*/ 	.byte	0x04, 0x0a
        /*02ae*/ 	.short	(.L_56 - .L_55)
	.align		4
.L_55:
        /*02b0*/ 	.word	index@(.nv.constant0.gluon_tcgen05)
        /*02b4*/ 	.short	0x0380
        /*02b6*/ 	.short	0x0050


	//----- nvinfo : EIATTR_SW_WAR
	.align		4
.L_56:
        /*02b8*/ 	.byte	0x04, 0x36
        /*02ba*/ 	.short	(.L_58 - .L_57)
.L_57:
        /*02bc*/ 	.word	0x00000008
.L_58:


//--------------------- .nv.compat                --------------------------
	.section	.nv.compat,"",@"SHT_CUDA_COMPAT_INFO"
	.align	4
        /*0000*/ 	.byte	0x02, 0x02, 0x02, 0x00, 0x02, 0x05, 0x05, 0x00, 0x02, 0x03, 0x03, 0x00, 0x02, 0x06, 0x01, 0x00


//--------------------- .nv.callgraph             --------------------------
	.section	.nv.callgraph,"",@"SHT_CUDA_CALLGRAPH"
	.align	4
	.sectionentsize	8
	.align		4
        /*0000*/ 	.word	0x00000000
	.align		4
        /*0004*/ 	.word	0xffffffff
	.align		4
        /*0008*/ 	.word	0x00000000
	.align		4
        /*000c*/ 	.word	0xfffffffe
	.align		4
        /*0010*/ 	.word	0x00000000
	.align		4
        /*0014*/ 	.word	0xfffffffd
	.align		4
        /*0018*/ 	.word	0x00000000
	.align		4
        /*001c*/ 	.word	0xfffffffc


//--------------------- .text.gluon_tcgen05       --------------------------
	.section	.text.gluon_tcgen05,"ax",@progbits
	.align	128
        .global         gluon_tcgen05
        .type           gluon_tcgen05,@function
        .size           gluon_tcgen05,(.L_x_77 - gluon_tcgen05)
        .other          gluon_tcgen05,@"STO_CUDA_ENTRY STV_DEFAULT"
gluon_tcgen05:
.text.gluon_tcgen05:
[----:B------:R-:W1:Y:S01]  /*0000*/  LDC R1, c[0x0][0x37c] ;  /* 0x0000df00ff017b82 */ /* 0x000e620000000800 */
[----:B------:R-:W2:Y:S02]  /*0010*/  S2R R0, SR_TID.X ;  /* 0x0000000000007919 */ /* 0x000ea40000002100 */
[----:B--2---:R-:W-:-:S13]  /*0020*/  ISETP.GE.U32.AND P2, PT, R0, 0x20, PT ;  /* 0x000000200000780c */ /* 0x004fda0003f46070 */
[----:B------:R-:W-:Y:S05]  /*0030*/  @P2 BRA `(.L_x_0) ;  /* 0x0000000000b82947 */ /* 0x000fea0003800000 */
[----:B------:R-:W2:Y:S01]  /*0040*/  S2UR UR6, SR_CgaCtaId ;  /* 0x00000000000679c3 */ /* 0x000ea20000008800 */
[----:B------:R-:W-:Y:S01]  /*0050*/  NOP ;  /* 0x0000000000007918 */ /* 0x000fe20000000000 */
[----:B------:R-:W-:Y:S02]  /*0060*/  UMOV UR4, 0x40 ;  /* 0x0000004000047882 */ /* 0x000fe40000000000 */
[----:B--2---:R-:W-:-:S09]  /*0070*/  ULEA UR4, UR6, UR4, 0x18 ;  /* 0x0000000406047291 */ /* 0x004fd2000f8ec0ff */
[----:B------:R-:W2:Y:S01]  /*0080*/  LDS.U8 R2, [UR4] ;  /* 0x00000004ff027984 */ /* 0x000ea20008000000 */
[----:B------:R-:W-:Y:S02]  /*0090*/  UMOV UR4, 0x400 ;  /* 0x0000040000047882 */ /* 0x000fe40000000000 */
[----:B------:R-:W-:Y:S01]  /*00a0*/  ULEA UR4, UR6, UR4, 0x18 ;  /* 0x0000000406047291 */ /* 0x000fe2000f8ec0ff */
[----:B--2---:R-:W-:-:S13]  /*00b0*/  ISETP.NE.AND P0, PT, R2, RZ, PT ;  /* 0x000000ff0200720c */ /* 0x004fda0003f05270 */
[----:B------:R-:W-:Y:S05]  /*00c0*/  @P0 BRA `(.L_x_1) ;  /* 0x00000000007c0947 */ /* 0x000fea0003800000 */
[----:B------:R-:W-:-:S13]  /*00d0*/  ELECT P0, URZ, PT ;  /* 0x0000000000ff782f */ /* 0x000fda0003800000 */
[----:B------:R-:W-:Y:S05]  /*00e0*/  @!P0 BRA `(.L_x_2) ;  /* 0x0000000000848947 */ /* 0x000fea0003800000 */
[----:B------:R-:W-:Y:S01]  /*00f0*/  UMOV UR5, 0x4 ;  /* 0x0000000400057882 */ /* 0x000fe20000000000 */
[----:B------:R-:W-:Y:S02]  /*0100*/  IMAD.MOV.U32 R5, RZ, RZ, 0x1 ;  /* 0x00000001ff057424 */ /* 0x000fe400078e00ff */
[----:B------:R-:W-:Y:S02]  /*0110*/  IMAD.MOV.U32 R3, RZ, RZ, 0xf ;  /* 0x0000000fff037424 */ /* 0x000fe400078e00ff */
[----:B------:R-:W-:Y:S04]  /*0120*/  DEPBAR.LE SB2, 0x36 ;  /* 0x0000ad800000791a */ /* 0x000fe80000000000 */
[----:B------:R-:W2:Y:S02]  /*0130*/  UTCATOMSWS.FIND_AND_SET.ALIGN UP0, UR5, UR5 ;  /* 0x00000005000575e3 */ /* 0x000ea40008000800 */
[----:B--2---:R-:W-:-:S04]  /*0140*/  PLOP3.LUT P0, PT, PT, PT, UP0, 0x80, 0x8 ;  /* 0x000000000008781c */ /* 0x004fc80003f0f008 */
[----:B------:R-:W-:-:S04]  /*0150*/  SEL R2, RZ, 0xffffffff, !P0 ;  /* 0xffffffffff027807 */ /* 0x000fc80004000000 */
[----:B------:R-:W-:Y:S01]  /*0160*/  ISETP.NE.AND P0, PT, R2, RZ, PT ;  /* 0x000000ff0200720c */ /* 0x000fe20003f05270 */
[----:B------:R-:W-:-:S12]  /*0170*/  IMAD.U32 R2, RZ, RZ, UR5 ;  /* 0x00000005ff027e24 */ /* 0x000fd8000f8e00ff */
[----:B------:R-:W-:Y:S05]  /*0180*/  @P0 BRA `(.L_x_3) ;  /* 0x0000000000240947 */ /* 0x000fea0003800000 */
.L_x_4:
[----:B------:R-:W-:Y:S05]  /*0190*/  NANOSLEEP 0x64 ;  /* 0x000000640000795d */ /* 0x000fea0003800000 */
[----:B------:R-:W-:-:S05]  /*01a0*/  UMOV UR5, 0x4 ;  /* 0x0000000400057882 */ /* 0x000fca0000000000 */
[----:B------:R-:W-:Y:S04]  /*01b0*/  DEPBAR.LE SB2, 0x36 ;  /* 0x0000ad800000791a */ /* 0x000fe80000000000 */
[----:B------:R-:W2:Y:S02]  /*01c0*/  UTCATOMSWS.FIND_AND_SET.ALIGN UP0, UR5, UR5 ;  /* 0x00000005000575e3 */ /* 0x000ea40008000800 */
[----:B--2---:R-:W-:-:S04]  /*01d0*/  PLOP3.LUT P0, PT, PT, PT, UP0, 0x80, 0x8 ;  /* 0x000000000008781c */ /* 0x004fc80003f0f008 */
[----:B------:R-:W-:-:S04]  /*01e0*/  SEL R2, RZ, 0xffffffff, !P0 ;  /* 0xffffffffff027807 */ /* 0x000fc80004000000 */
[----:B------:R-:W-:Y:S01]  /*01f0*/  ISETP.NE.AND P0, PT, R2, RZ, PT ;  /* 0x000000ff0200720c */ /* 0x000fe20003f05270 */
[----:B------:R-:W-:-:S12]  /*0200*/  IMAD.U32 R2, RZ, RZ, UR5 ;  /* 0x00000005ff027e24 */ /* 0x000fd8000f8e00ff */
[----:B------:R-:W-:Y:S05]  /*0210*/  @!P0 BRA `(.L_x_4) ;  /* 0xfffffffc00dc8947 */ /* 0x000fea000383ffff */
.L_x_3:
[C---:B------:R-:W-:Y:S01]  /*0220*/  VIADD R4, R2.reuse, 0x10 ;  /* 0x0000001002047836 */ /* 0x040fe20000000000 */
[----:B------:R-:W-:Y:S01]  /*0230*/  UMOV UR5, 0x50 ;  /* 0x0000005000057882 */ /* 0x000fe20000000000 */
[----:B------:R-:W-:Y:S01]  /*0240*/  SHF.L.U32 R3, R3, R2, RZ ;  /* 0x0000000203037219 */ /* 0x000fe200000006ff */
[----:B------:R-:W-:Y:S01]  /*0250*/  ULEA UR5, UR6, UR5, 0x18 ;  /* 0x0000000506057291 */ /* 0x000fe2000f8ec0ff */
[----:B------:R-:W-:Y:S01]  /*0260*/  IMAD.SHL.U32 R2, R2, 0x20, RZ ;  /* 0x0000002002027824 */ /* 0x000fe200078e00ff */
[----:B------:R-:W-:-:S04]  /*0270*/  SHF.L.U32 R4, R5, R4, RZ ;  /* 0x0000000405047219 */ /* 0x000fc800000006ff */
[----:B------:R-:W-:-:S05]  /*0280*/  LOP3.LUT R3, R4, R3, RZ, 0xfc, !PT ;  /* 0x0000000304037212 */ /* 0x000fca00078efcff */
[----:B------:R2:W-:Y:S04]  /*0290*/  ATOMS.OR RZ, [UR5], R3 ;  /* 0x00000003ffff798c */ /* 0x0005e8000b000005 */
[----:B------:R2:W-:Y:S01]  /*02a0*/  STS [UR4], R2 ;  /* 0x00000002ff007988 */ /* 0x0005e20008000804 */
[----:B------:R-:W-:Y:S05]  /*02b0*/  BRA `(.L_x_2) ;  /* 0x0000000000107947 */ /* 0x000fea0003800000 */
.L_x_1:
[----:B------:R-:W-:Y:S01]  /*02c0*/  IMAD.MOV.U32 R3, RZ, RZ, -0x1 ;  /* 0xffffffffff037424 */ /* 0x000fe200078e00ff */
[----:B------:R-:W-:-:S04]  /*02d0*/  MOV R2, 0x300 ;  /* 0x0000030000027802 */ /* 0x000fc80000000f00 */
[----:B------:R2:W-:Y:S03]  /*02e0*/  STS [UR4], R3 ;  /* 0x00000003ff007988 */ /* 0x0005e60008000804 */
[----:B-12---:R-:W-:Y:S05]  /*02f0*/  CALL.REL.NOINC `($__internal_1_$__cuda_sm10x_tcgen05_guardrail_trap_phase_invalid_during_alloc) ;  /* 0x0000002800007944 */ /* 0x006fea0003c00000 */
.L_x_2:
[----:B------:R-:W-:Y:S05]  /*0300*/  WARPSYNC.ALL ;  /* 0x0000000000007948 */ /* 0x000fea0003800000 */
[----:B------:R-:W-:Y:S01]  /*0310*/  NOP ;  /* 0x0000000000007918 */ /* 0x000fe20000000000 */
.L_x_0:
[----:B------:R-:W3:Y:S08]  /*0320*/  S2UR UR4, SR_CgaCtaId ;  /* 0x00000000000479c3 */ /* 0x000ef00000008800 */
[----:B------:R-:W-:Y:S01]  /*0330*/  BAR.SYNC.DEFER_BLOCKING 0x0 ;  /* 0x0000000000007b1d */ /* 0x000fe20000010000 */
[----:B------:R-:W-:-:S05]  /*0340*/  LOP3.LUT R36, R0, 0xff, RZ, 0xc0, !PT ;  /* 0x000000ff00247812 */ /* 0x000fca00078ec0ff */
[----:B------:R-:W-:Y:S02]  /*0350*/  UMOV UR8, 0x400 ;  /* 0x0000040000087882 */ /* 0x000fe40000000000 */
[----:B--2---:R-:W2:Y:S08]  /*0360*/  LDC R3, c[0x0][0x398] ;  /* 0x0000e600ff037b82 */ /* 0x004eb00000000800 */
[----:B------:R-:W4:Y:S01]  /*0370*/  LDC R6, c[0x0][0x3a0] ;  /* 0x0000e800ff067b82 */ /* 0x000f220000000800 */
[----:B---3--:R-:W-:-:S07]  /*0380*/  ULEA UR8, UR4, UR8, 0x18 ;  /* 0x0000000804087291 */ /* 0x008fce000f8ec0ff */
[----:B------:R-:W3:Y:S02]  /*0390*/  S2UR UR19, SR_CTAID.Y ;  /* 0x00000000001379c3 */ /* 0x000ee40000002600 */
[----:B------:R-:W5:Y:S06]  /*03a0*/  LDS R4, [UR8] ;  /* 0x00000008ff047984 */ /* 0x000f6c0008000800 */
[----:B------:R-:W-:Y:S06]  /*03b0*/  BAR.SYNC.DEFER_BLOCKING 0x0 ;  /* 0x0000000000007b1d */ /* 0x000fec0000010000 */
[----:B------:R-:W-:Y:S05]  /*03c0*/  @P2 BRA `(.L_x_5) ;  /* 0x0000000000182947 */ /* 0x000fea0003800000 */
[----:B------:R-:W-:Y:S01]  /*03d0*/  ELECT P0, URZ, PT ;  /* 0x0000000000ff782f */ /* 0x000fe20003800000 */
[----:B------:R-:W-:Y:S01]  /*03e0*/  IMAD.MOV.U32 R2, RZ, RZ, 0x1 ;  /* 0x00000001ff027424 */ /* 0x000fe200078e00ff */
[----:B------:R-:W-:Y:S01]  /*03f0*/  UMOV UR5, 0x40 ;  /* 0x0000004000057882 */ /* 0x000fe20000000000 */
[----:B------:R-:W-:Y:S01]  /*0400*/  UVIRTCOUNT.DEALLOC.SMPOOL 0x80 ;  /* 0x000000800000784c */ /* 0x000fe20000000000 */
[----:B------:R-:W-:-:S09]  /*0410*/  ULEA UR5, UR4, UR5, 0x18 ;  /* 0x0000000504057291 */ /* 0x000fd2000f8ec0ff */
[----:B------:R5:W-:Y:S03]  /*0420*/  @P0 STS.U8 [UR5], R2 ;  /* 0x00000002ff000988 */ /* 0x000be60008000005 */
.L_x_5:
[----:B------:R-:W5:Y:S01]  /*0430*/  S2UR UR4, SR_CTAID.Z ;  /* 0x00000000000479c3 */ /* 0x000f620000002700 */
[----:B------:R-:W4:Y:S01]  /*0440*/  LDCU UR5, c[0x0][0x370] ;  /* 0x00006e00ff0577ac */ /* 0x000f220008000800 */
[C---:B------:R-:W-:Y:S01]  /*0450*/  ISETP.GE.U32.AND P0, PT, R36.reuse, 0x20, PT ;  /* 0x000000202400780c */ /* 0x040fe20003f06070 */
[----:B--2--5:R-:W-:Y:S01]  /*0460*/  VIADD R2, R3, 0xffffffff ;  /* 0xffffffff03027836 */ /* 0x024fe20000000000 */
[C---:B------:R-:W-:Y:S01]  /*0470*/  ISETP.NE.U32.AND P3, PT, R36.reuse, RZ, PT ;  /* 0x000000ff2400720c */ /* 0x040fe20003f65070 */
[----:B------:R-:W2:Y:S01]  /*0480*/  LDCU UR6, c[0x0][0x374] ;  /* 0x00006e80ff0677ac */ /* 0x000ea20008000800 */
[----:B------:R-:W-:Y:S01]  /*0490*/  LEA R12, R36, UR8, 0x2 ;  /* 0x00000008240c7c11 */ /* 0x000fe2000f8e10ff */
[----:B----4-:R-:W-:Y:S01]  /*04a0*/  VIADD R9, R6, 0xffffffff ;  /* 0xffffffff06097836 */ /* 0x010fe20000000000 */
[----:B------:R-:W4:Y:S01]  /*04b0*/  S2UR UR7, SR_CTAID.X ;  /* 0x00000000000779c3 */ /* 0x000f220000002500 */
[----:B------:R-:W5:Y:S01]  /*04c0*/  LDCU.64 UR20, c[0x0][0x3c0] ;  /* 0x00007800ff1477ac */ /* 0x000f620008000a00 */
[----:B------:R-:W-:Y:S01]  /*04d0*/  R2UR UR23, R4 ;  /* 0x00000000041772ca */ /* 0x000fe200000e0000 */
[----:B------:R-:W-:Y:S04]  /*04e0*/  BSSY.RECONVERGENT B0, `(.L_x_6) ;  /* 0x0000011000007945 */ /* 0x000fe80003800200 */
[----:B------:R3:W-:Y:S01]  /*04f0*/  @!P0 STS [R12], RZ ;  /* 0x000000ff0c008388 */ /* 0x0007e20000000800 */
[----:B------:R-:W-:-:S03]  /*0500*/  NOP ;  /* 0x0000000000007918 */ /* 0x000fc60000000000 */
[----:B------:R3:W-:Y:S02]  /*0510*/  @!P3 STS [UR8+0x24], R2 ;  /* 0x00002402ff00b988 */ /* 0x0007e40008000808 */
[----:B--23--:R-:W-:Y:S02]  /*0520*/  UIMAD UR4, UR4, UR6, UR19 ;  /* 0x00000006040472a4 */ /* 0x00cfe4000f8e0213 */
[----:B------:R2:W-:Y:S02]  /*0530*/  @!P3 STS [UR8+0x20], R9 ;  /* 0x00002009ff00b988 */ /* 0x0005e40008000808 */
[----:B----4-:R-:W-:-:S04]  /*0540*/  UIMAD UR4, UR4, UR5, UR7 ;  /* 0x00000005040472a4 */ /* 0x010fc8000f8e0207 */
[----:B------:R-:W-:-:S04]  /*0550*/  UIMAD UR4, UR4, 0x180, URZ ;  /* 0x00000180040478a4 */ /* 0x000fc8000f8e02ff */
[----:B-----5:R-:W-:-:S04]  /*0560*/  UIADD3 UR24, UP0, UPT, UR4, UR20, URZ ;  /* 0x0000001404187290 */ /* 0x020fc8000ff1e0ff */
[----:B------:R-:W-:Y:S01]  /*0570*/  ULEA.HI.X.SX32 UR25, UR4, UR21, 0x1, UP0 ;  /* 0x0000001504197291 */ /* 0x000fe200080f0eff */
[----:B--2---:R-:W-:Y:S11]  /*0580*/  @P3 BRA `(.L_x_7) ;  /* 0x0000000000183947 */ /* 0x004ff60003800000 */
[----:B------:R-:W2:Y:S01]  /*0590*/  LDS R3, [UR8+0x8] ;  /* 0x00000808ff037984 */ /* 0x000ea20008000800 */
[----:B------:R-:W3:Y:S01]  /*05a0*/  LDC.64 R10, c[0x0][0x380] ;  /* 0x0000e000ff0a7b82 */ /* 0x000ee20000000a00 */
[----:B------:R-:W-:Y:S02]  /*05b0*/  IMAD.MOV.U32 R4, RZ, RZ, 0x70 ;  /* 0x00000070ff047424 */ /* 0x000fe400078e00ff */
[----:B---3--:R3:W-:Y:S03]  /*05c0*/  STS.64 [UR8], R10 ;  /* 0x0000000aff007988 */ /* 0x0087e60008000a08 */
[----:B--2---:R-:W-:-:S05]  /*05d0*/  LOP3.LUT R3, R3, 0x10, R4, 0xd8, !PT ;  /* 0x0000001003037812 */ /* 0x004fca00078ed804 */
[----:B------:R3:W-:Y:S02]  /*05e0*/  STS [UR8+0x8], R3 ;  /* 0x00000803ff007988 */ /* 0x0007e40008000808 */
.L_x_7:
[----:B------:R-:W-:Y:S05]  /*05f0*/  BSYNC.RECONVERGENT B0 ;  /* 0x0000000000007941 */ /* 0x000fea0003800200 */
.L_x_6:
[----:B------:R-:W-:Y:S04]  /*0600*/  BSSY.RECONVERGENT B0, `(.L_x_8) ;  /* 0x000000a000007945 */ /* 0x000fe80003800200 */
[----:B------:R-:W-:Y:S05]  /*0610*/  @P3 BRA `(.L_x_9) ;  /* 0x0000000000203947 */ /* 0x000fea0003800000 */
[----:B---3--:R-:W2:Y:S01]  /*0620*/  LDS R3, [UR8+0x34] ;  /* 0x00003408ff037984 */ /* 0x008ea20008000800 */
[----:B------:R-:W-:Y:S02]  /*0630*/  IMAD.MOV.U32 R4, RZ, RZ, 0x3f000000 ;  /* 0x3f000000ff047424 */ /* 0x000fe400078e00ff */
[----:B------:R-:W-:Y:S01]  /*0640*/  @!P3 IMAD.MOV.U32 R5, RZ, RZ, 0x3f ;  /* 0x0000003fff05b424 */ /* 0x000fe200078e00ff */
[----:B------:R-:W3:Y:S02]  /*0650*/  @!P3 LDS R8, [UR8+0x38] ;  /* 0x00003808ff08b984 */ /* 0x000ee40008000800 */
[----:B--2---:R-:W-:Y:S02]  /*0660*/  LOP3.LUT R3, R3, 0xff000000, R4, 0xb8, !PT ;  /* 0xff00000003037812 */ /* 0x004fe400078eb804 */
[----:B---3--:R-:W-:-:S03]  /*0670*/  @!P3 LOP3.LUT R4, R8, 0xff, R5, 0xb8, !PT ;  /* 0x000000ff0804b812 */ /* 0x008fc600078eb805 */
[----:B------:R2:W-:Y:S04]  /*0680*/  STS [UR8+0x34], R3 ;  /* 0x00003403ff007988 */ /* 0x0005e80008000808 */
[----:B------:R2:W-:Y:S02]  /*0690*/  @!P3 STS [UR8+0x38], R4 ;  /* 0x00003804ff00b988 */ /* 0x0005e40008000808 */
.L_x_9:
[----:B------:R-:W-:Y:S05]  /*06a0*/  BSYNC.RECONVERGENT B0 ;  /* 0x0000000000007941 */ /* 0x000fea0003800200 */
.L_x_8:
[----:B------:R-:W-:Y:S04]  /*06b0*/  BSSY.RECONVERGENT B0, `(.L_x_10) ;  /* 0x000000e000007945 */ /* 0x000fe80003800200 */
[----:B------:R-:W-:Y:S05]  /*06c0*/  @P3 BRA `(.L_x_11) ;  /* 0x0000000000303947 */ /* 0x000fea0003800000 */
[----:B--2---:R-:W2:Y:S01]  /*06d0*/  LDS R4, [UR8+0x34] ;  /* 0x00003408ff047984 */ /* 0x004ea20008000800 */
[----:B---3--:R-:W3:Y:S03]  /*06e0*/  LDC.64 R10, c[0x0][0x3a8] ;  /* 0x0000ea00ff0a7b82 */ /* 0x008ee60000000a00 */
[----:B------:R-:W4:Y:S01]  /*06f0*/  LDS R3, [UR8+0x1c] ;  /* 0x00001c08ff037984 */ /* 0x000f220008000800 */
[C---:B---3--:R-:W-:Y:S01]  /*0700*/  SHF.L.U64.HI R8, R10.reuse, 0x1, R11 ;  /* 0x000000010a087819 */ /* 0x048fe2000001020b */
[----:B------:R-:W-:-:S03]  /*0710*/  IMAD.SHL.U32 R5, R10, 0x2, RZ ;  /* 0x000000020a057824 */ /* 0x000fc600078e00ff */
[--C-:B------:R-:W-:Y:S02]  /*0720*/  SHF.R.U32.HI R10, RZ, 0x4, R8.reuse ;  /* 0x00000004ff0a7819 */ /* 0x100fe40000011608 */
[----:B------:R-:W-:-:S05]  /*0730*/  SHF.R.U64 R5, R5, 0x4, R8 ;  /* 0x0000000405057819 */ /* 0x000fca0000001208 */
[----:B------:R5:W-:Y:S01]  /*0740*/  STS [UR8+0xc], R5 ;  /* 0x00000c05ff007988 */ /* 0x000be20008000808 */
[----:B--2---:R-:W-:Y:S02]  /*0750*/  LOP3.LUT R4, R4, 0x7, RZ, 0xb8, !PT ;  /* 0x0000000704047812 */ /* 0x004fe400078eb8ff */
[----:B----4-:R-:W-:-:S03]  /*0760*/  LOP3.LUT R3, R3, 0xf, R10, 0xb8, !PT ;  /* 0x0000000f03037812 */ /* 0x010fc600078eb80a */
[----:B------:R5:W-:Y:S04]  /*0770*/  STS [UR8+0x34], R4 ;  /* 0x00003404ff007988 */ /* 0x000be80008000808 */
[----:B------:R5:W-:Y:S02]  /*0780*/  STS [UR8+0x1c], R3 ;  /* 0x00001c03ff007988 */ /* 0x000be40008000808 */
.L_x_11:
[----:B------:R-:W-:Y:S05]  /*0790*/  BSYNC.RECONVERGENT B0 ;  /* 0x0000000000007941 */ /* 0x000fea0003800200 */
.L_x_10:
[----:B------:R-:W-:Y:S04]  /*07a0*/  BSSY.RECONVERGENT B1, `(.L_x_12) ;  /* 0x000001a000017945 */ /* 0x000fe80003800200 */
[----:B------:R-:W-:Y:S04]  /*07b0*/  BSSY.RELIABLE B0, `(.L_x_13) ;  /* 0x0000015000007945 */ /* 0x000fe80003800100 */
[----:B------:R-:W-:Y:S05]  /*07c0*/  @P3 BRA `(.L_x_14) ;  /* 0x0000000000203947 */ /* 0x000fea0003800000 */
[----:B--23-5:R-:W2:Y:S02]  /*07d0*/  LDS R3, [UR8+0x34] ;  /* 0x00003408ff037984 */ /* 0x02cea40008000800 */
[----:B--2---:R-:W-:-:S05]  /*07e0*/  LOP3.LUT R3, R3, 0x38, RZ, 0xb8, !PT ;  /* 0x0000003803037812 */ /* 0x004fca00078eb8ff */
[----:B------:R2:W-:Y:S01]  /*07f0*/  STS [UR8+0x34], R3 ;  /* 0x00003403ff007988 */ /* 0x0005e20008000808 */
[----:B------:R-:W-:Y:S05]  /*0800*/  @P3 BRA `(.L_x_15) ;  /* 0x0000000000203947 */ /* 0x000fea0003800000 */
[----:B--2---:R-:W2:Y:S01]  /*0810*/  LDS R3, [UR8+0x8] ;  /* 0x00000808ff037984 */ /* 0x004ea20008000800 */
[----:B------:R-:W-:-:S05]  /*0820*/  IMAD.MOV.U32 R4, RZ, RZ, 0x780 ;  /* 0x00000780ff047424 */ /* 0x000fca00078e00ff */
[----:B--2---:R-:W-:-:S05]  /*0830*/  LOP3.LUT R3, R3, 0x300, R4, 0xd8, !PT ;  /* 0x0000030003037812 */ /* 0x004fca00078ed804 */
[----:B------:R4:W-:Y:S02]  /*0840*/  STS [UR8+0x8], R3 ;  /* 0x00000803ff007988 */ /* 0x0009e40008000808 */
.L_x_14:
[----:B------:R-:W-:Y:S05]  /*0850*/  @P3 BRA `(.L_x_16) ;  /* 0x0000000000283947 */ /* 0x000fea0003800000 */
[----:B--2345:R-:W2:Y:S02]  /*0860*/  LDS R3, [UR8+0x8] ;  /* 0x00000808ff037984 */ /* 0x03cea40008000800 */
[----:B--2---:R-:W-:-:S05]  /*0870*/  LOP3.LUT R3, R3, 0x1800, RZ, 0xb8, !PT ;  /* 0x0000180003037812 */ /* 0x004fca00078eb8ff */
[----:B------:R3:W-:Y:S02]  /*0880*/  STS [UR8+0x8], R3 ;  /* 0x00000803ff007988 */ /* 0x0007e40008000808 */
.L_x_15:
[----:B------:R-:W-:Y:S05]  /*0890*/  @P3 BREAK.RELIABLE B0 ;  /* 0x0000000000003942 */ /* 0x000fea0003800100 */
[----:B------:R-:W-:Y:S05]  /*08a0*/  @P3 BRA `(.L_x_17) ;  /* 0x0000000000243947 */ /* 0x000fea0003800000 */
[----:B------:R-:W4:Y:S01]  /*08b0*/  LDS R4, [UR8+0x8] ;  /* 0x00000808ff047984 */ /* 0x000f220008000800 */
[----:B--23--:R-:W-:-:S05]  /*08c0*/  IMAD.MOV.U32 R3, RZ, RZ, 0x6000 ;  /* 0x00006000ff037424 */ /* 0x00cfca00078e00ff */
[----:B----4-:R-:W-:-:S04]  /*08d0*/  LOP3.LUT R3, R4, 0x6000, R3, 0xd8, !PT ;  /* 0x0000600004037812 */ /* 0x010fc800078ed803 */
[----:B------:R-:W-:-:S05]  /*08e0*/  LOP3.LUT R3, R3, 0x400000, RZ, 0xb8, !PT ;  /* 0x0040000003037812 */ /* 0x000fca00078eb8ff */
[----:B------:R2:W-:Y:S02]  /*08f0*/  STS [UR8+0x8], R3 ;  /* 0x00000803ff007988 */ /* 0x0005e40008000808 */
.L_x_16:
[----:B------:R-:W-:Y:S05]  /*0900*/  BSYNC.RELIABLE B0 ;  /* 0x0000000000007941 */ /* 0x000fea0003800100 */
.L_x_13:
[----:B--2345:R-:W2:Y:S02]  /*0910*/  @!P3 LDS R3, [UR8+0x8] ;  /* 0x00000808ff03b984 */ /* 0x03cea40008000800 */
[----:B--2---:R-:W-:-:S05]  /*0920*/  @!P3 LOP3.LUT R3, R3, 0x8000, RZ, 0xb8, !PT ;  /* 0x000080000303b812 */ /* 0x004fca00078eb8ff */
[----:B------:R4:W-:Y:S02]  /*0930*/  @!P3 STS [UR8+0x8], R3 ;  /* 0x00000803ff00b988 */ /* 0x0009e40008000808 */
.L_x_17:
[----:B------:R-:W-:Y:S05]  /*0940*/  BSYNC.RECONVERGENT B1 ;  /* 0x0000000000017941 */ /* 0x000fea0003800200 */
.L_x_12:
[----:B------:R-:W-:Y:S05]  /*0950*/  WARPSYNC.ALL ;  /* 0x0000000000007948 */ /* 0x000fea0003800000 */
[----:B------:R-:W-:Y:S01]  /*0960*/  NOP ;  /* 0x0000000000007918 */ /* 0x000fe20000000000 */
[----:B------:R-:W-:Y:S05]  /*0970*/  @P0 BRA `(.L_x_18) ;  /* 0x0000000000300947 */ /* 0x000fea0003800000 */
[----:B--234-:R-:W2:Y:S01]  /*0980*/  S2R R3, SR_LANEID ;  /* 0x0000000000037919 */ /* 0x01cea20000000000 */
[----:B------:R-:W-:Y:S05]  /*0990*/  WARPSYNC.ALL ;  /* 0x0000000000007948 */ /* 0x000fea0003800000 */
[----:B------:R-:W-:Y:S01]  /*09a0*/  NOP ;  /* 0x0000000000007918 */ /* 0x000fe20000000000 */
[----:B--2---:R-:W-:-:S05]  /*09b0*/  IMAD.SHL.U32 R3, R3, 0x4, RZ ;  /* 0x0000000403037824 */ /* 0x004fca00078e00ff */
[----:B------:R-:W2:Y:S01]  /*09c0*/  LDS R7, [R3+UR8] ;  /* 0x0000000803077984 */ /* 0x000ea20008000800 */
[----:B------:R-:W-:-:S05]  /*09d0*/  IADD3 R4, P1, PT, R3, UR24, RZ ;  /* 0x0000001803047c10 */ /* 0x000fca000ff3e0ff */
[----:B------:R-:W-:-:S05]  /*09e0*/  IMAD.X R5, RZ, RZ, UR25, P1 ;  /* 0x00000019ff057e24 */ /* 0x000fca00088e06ff */
[----:B--2---:R5:W2:Y:S01]  /*09f0*/  ATOMG.E.EXCH.STRONG.GPU PT, RZ, [R4], R7 ;  /* 0x0000000704ff73a8 */ /* 0x004aa200041ee100 */
[----:B------:R-:W-:-:S04]  /*0a00*/  DEPBAR {5,4,3,2,1,0} ;  /* 0x0000003f0000791a */ /* 0x000fc80000000000 */
[----:B------:R-:W3:Y:S02]  /*0a10*/  CCTL.E.C.LDCU.IV.DEEP [UR24] ;  /* 0x0000000018007540 */ /* 0x000ee40009c08000 */
[----:B---3--:R5:W-:Y:S01]  /*0a20*/  UTMACCTL.IV [UR24] ;  /* 0x00000000180079b9 */ /* 0x008be20008000000 */
[----:B------:R-:W-:Y:S01]  /*0a30*/  NOP ;  /* 0x0000000000007918 */ /* 0x000fe20000000000 */
.L_x_18:
[----:B------:R-:W-:Y:S05]  /*0a40*/  @P0 BRA `(.L_x_19) ;  /* 0x00000000000c0947 */ /* 0x000fea0003800000 */
[----:B------:R0:W-:Y:S01]  /*0a50*/  UTMACMDFLUSH ;  /* 0x00000000000079b7 */ /* 0x0001e20000000000 */
[----:B------:R-:W-:Y:S05]  /*0a60*/  @P0 BRA `(.L_x_19) ;  /* 0x0000000000040947 */ /* 0x000fea0003800000 */
[----:B------:R-:W-:-:S04]  /*0a70*/  DEPBAR.LE SB0, 0x0 ;  /* 0x000080000000791a */ /* 0x000fc80000000000 */
.L_x_19:
[----:B------:R-:W-:Y:S05]  /*0a80*/  WARPSYNC.ALL ;  /* 0x0000000000007948 */ /* 0x000fea0003800000 */
[----:B------:R-:W-:Y:S01]  /*0a90*/  NOP ;  /* 0x0000000000007918 */ /* 0x000fe20000000000 */
[----:B--2---:R-:W-:Y:S06]  /*0aa0*/  BAR.SYNC.DEFER_BLOCKING 0x0 ;  /* 0x0000000000007b1d */ /* 0x004fec0000010000 */
[----:B------:R-:W-:Y:S02]  /*0ab0*/  BSSY.RECONVERGENT B1, `(.L_x_20) ;  /* 0x000000b000017945 */ /* 0x000fe40003800200 */
[----:B------:R-:W-:Y:S06]  /*0ac0*/  BAR.SYNC.DEFER_BLOCKING 0x0 ;  /* 0x0000000000007b1d */ /* 0x000fec0000010000 */
[----:B------:R2:W-:Y:S01]  /*0ad0*/  @!P0 STS [R12], RZ ;  /* 0x000000ff0c008388 */ /* 0x0005e20000000800 */
[----:B------:R-:W-:Y:S01]  /*0ae0*/  NOP ;  /* 0x0000000000007918 */ /* 0x000fe20000000000 */
[----:B------:R-:W-:Y:S05]  /*0af0*/  @P3 BRA `(.L_x_21) ;  /* 0x0000000000183947 */ /* 0x000fea0003800000 */
[----:B---34-:R-:W3:Y:S01]  /*0b00*/  LDS R3, [UR8+0x8] ;  /* 0x00000808ff037984 */ /* 0x018ee20008000800 */
[----:B------:R-:W4:Y:S01]  /*0b10*/  LDC.64 R10, c[0x0][0x388] ;  /* 0x0000e200ff0a7b82 */ /* 0x000f220000000a00 */
[----:B-----5:R-:W-:Y:S02]  /*0b20*/  IMAD.MOV.U32 R4, RZ, RZ, 0x70 ;  /* 0x00000070ff047424 */ /* 0x020fe400078e00ff */
[----:B----4-:R4:W-:Y:S03]  /*0b30*/  STS.64 [UR8], R10 ;  /* 0x0000000aff007988 */ /* 0x0109e60008000a08 */
[----:B---3--:R-:W-:-:S05]  /*0b40*/  LOP3.LUT R3, R3, 0x10, R4, 0xd8, !PT ;  /* 0x0000001003037812 */ /* 0x008fca00078ed804 */
[----:B------:R4:W-:Y:S02]  /*0b50*/  STS [UR8+0x8], R3 ;  /* 0x00000803ff007988 */ /* 0x0009e40008000808 */
.L_x_21:
[----:B-----5:R-:W-:Y:S05]  /*0b60*/  BSYNC.RECONVERGENT B1 ;  /* 0x0000000000017941 */ /* 0x020fea0003800200 */
.L_x_20:
[----:B------:R-:W-:Y:S04]  /*0b70*/  BSSY.RECONVERGENT B2, `(.L_x_22) ;  /* 0x000000f000027945 */ /* 0x000fe80003800200 */
[----:B------:R-:W-:Y:S04]  /*0b80*/  BSSY.RELIABLE B1, `(.L_x_23) ;  /* 0x000000c000017945 */ /* 0x000fe80003800100 */
[----:B------:R-:W-:Y:S05]  /*0b90*/  @P3 BRA `(.L_x_24) ;  /* 0x0000000000283947 */ /* 0x000fea0003800000 */
[----:B---34-:R-:W3:Y:S01]  /*0ba0*/  LDS R3, [UR8+0x34] ;  /* 0x00003408ff037984 */ /* 0x018ee20008000800 */
[----:B------:R-:W-:Y:S01]  /*0bb0*/  IMAD.MOV.U32 R4, RZ, RZ, 0x3f000000 ;  /* 0x3f000000ff047424 */ /* 0x000fe200078e00ff */
[----:B------:R-:W-:Y:S05]  /*0bc0*/  @P3 BREAK.RELIABLE B1 ;  /* 0x0000000000013942 */ /* 0x000fea0003800100 */
[----:B---3--:R-:W-:-:S05]  /*0bd0*/  LOP3.LUT R3, R3, 0xff000000, R4, 0xb8, !PT ;  /* 0xff00000003037812 */ /* 0x008fca00078eb804 */
[----:B------:R3:W-:Y:S01]  /*0be0*/  STS [UR8+0x34], R3 ;  /* 0x00003403ff007988 */ /* 0x0007e20008000808 */
[----:B------:R-:W-:Y:S05]  /*0bf0*/  @P3 BRA `(.L_x_25) ;  /* 0x0000000000183947 */ /* 0x000fea0003800000 */
[----:B------:R-:W4:Y:S01]  /*0c00*/  LDS R4, [UR8+0x38] ;  /* 0x00003808ff047984 */ /* 0x000f220008000800 */
[----:B---3--:R-:W-:-:S05]  /*0c10*/  IMAD.MOV.U32 R3, RZ, RZ, 0x7f ;  /* 0x0000007fff037424 */ /* 0x008fca00078e00ff */
[----:B----4-:R-:W-:-:S05]  /*0c20*/  LOP3.LUT R3, R4, 0xff, R3, 0xb8, !PT ;  /* 0x000000ff04037812 */ /* 0x010fca00078eb803 */
[----:B------:R5:W-:Y:S02]  /*0c30*/  STS [UR8+0x38], R3 ;  /* 0x00003803ff007988 */ /* 0x000be40008000808 */
.L_x_24:
[----:B------:R-:W-:Y:S05]  /*0c40*/  BSYNC.RELIABLE B1 ;  /* 0x0000000000017941 */ /* 0x000fea0003800100 */
.L_x_23:
[----:B------:R2:W-:Y:S02]  /*0c50*/  @!P3 STS [UR8+0x20], R9 ;  /* 0x00002009ff00b988 */ /* 0x0005e40008000808 */
.L_x_25:
[----:B------:R-:W-:Y:S05]  /*0c60*/  BSYNC.RECONVERGENT B2 ;  /* 0x0000000000027941 */ /* 0x000fea0003800200 */
.L_x_22:
[----:B------:R-:W-:Y:S05]  /*0c70*/  WARPSYNC.ALL ;  /* 0x0000000000007948 */ /* 0x000fea0003800000 */
[----:B------:R-:W-:Y:S01]  /*0c80*/  NOP ;  /* 0x0000000000007918 */ /* 0x000fe20000000000 */
[----:B---345:R-:W3:Y:S01]  /*0c90*/  LDC R3, c[0x0][0x39c] ;  /* 0x0000e700ff037b82 */ /* 0x038ee20000000800 */
[----:B------:R-:W-:Y:S01]  /*0ca0*/  BSSY.RECONVERGENT B2, `(.L_x_26) ;  /* 0x0000010000027945 */ /* 0x000fe20003800200 */
[----:B---3--:R-:W-:-:S05]  /*0cb0*/  VIADD R3, R3, 0xffffffff ;  /* 0xffffffff03037836 */ /* 0x008fca0000000000 */
[----:B------:R3:W-:Y:S01]  /*0cc0*/  @!P3 STS [UR8+0x24], R3 ;  /* 0x00002403ff00b988 */ /* 0x0007e20008000808 */
[----:B------:R-:W-:Y:S05]  /*0cd0*/  @P3 BRA `(.L_x_27) ;  /* 0x0000000000303947 */ /* 0x000fea0003800000 */
[----:B------:R-:W4:Y:S01]  /*0ce0*/  LDS R5, [UR8+0x34] ;  /* 0x00003408ff057984 */ /* 0x000f220008000800 */
[----:B------:R-:W5:Y:S03]  /*0cf0*/  LDC.64 R10, c[0x0][0x3b0] ;  /* 0x0000ec00ff0a7b82 */ /* 0x000f660000000a00 */
[----:B------:R-:W2:Y:S01]  /*0d00*/  LDS R4, [UR8+0x1c] ;  /* 0x00001c08ff047984 */ /* 0x000ea20008000800 */
[C---:B-----5:R-:W-:Y:S01]  /*0d10*/  SHF.L.U64.HI R8, R10.reuse, 0x1, R11 ;  /* 0x000000010a087819 */ /* 0x060fe2000001020b */
[----:B------:R-:W-:-:S03]  /*0d20*/  IMAD.SHL.U32 R7, R10, 0x2, RZ ;  /* 0x000000020a077824 */ /* 0x000fc600078e00ff */
[--C-:B--2---:R-:W-:Y:S02]  /*0d30*/  SHF.R.U32.HI R9, RZ, 0x4, R8.reuse ;  /* 0x00000004ff097819 */ /* 0x104fe40000011608 */
[----:B------:R-:W-:-:S05]  /*0d40*/  SHF.R.U64 R7, R7, 0x4, R8 ;  /* 0x0000000407077819 */ /* 0x000fca0000001208 */
[----:B------:R5:W-:Y:S01]  /*0d50*/  STS [UR8+0xc], R7 ;  /* 0x00000c07ff007988 */ /* 0x000be20008000808 */
[----:B----4-:R-:W-:Y:S02]  /*0d60*/  LOP3.LUT R5, R5, 0x7, RZ, 0xb8, !PT ;  /* 0x0000000705057812 */ /* 0x010fe400078eb8ff */
[----:B------:R-:W-:-:S03]  /*0d70*/  LOP3.LUT R4, R4, 0xf, R9, 0xb8, !PT ;  /* 0x0000000f04047812 */ /* 0x000fc600078eb809 */
[----:B------:R5:W-:Y:S04]  /*0d80*/  STS [UR8+0x34], R5 ;  /* 0x00003405ff007988 */ /* 0x000be80008000808 */
[----:B------:R5:W-:Y:S02]  /*0d90*/  STS [UR8+0x1c], R4 ;  /* 0x00001c04ff007988 */ /* 0x000be40008000808 */
.L_x_27:
[----:B------:R-:W-:Y:S05]  /*0da0*/  BSYNC.RECONVERGENT B2 ;  /* 0x0000000000027941 */ /* 0x000fea0003800200 */
.L_x_26:
[----:B------:R-:W-:Y:S04]  /*0db0*/  BSSY.RECONVERGENT B3, `(.L_x_28) ;  /* 0x000001a000037945 */ /* 0x000fe80003800200 */
[----:B------:R-:W-:Y:S04]  /*0dc0*/  BSSY.RELIABLE B2, `(.L_x_29) ;  /* 0x0000015000027945 */ /* 0x000fe80003800100 */
[----:B------:R-:W-:Y:S05]  /*0dd0*/  @P3 BRA `(.L_x_30) ;  /* 0x0000000000203947 */ /* 0x000fea0003800000 */
[----:B-----5:R-:W4:Y:S02]  /*0de0*/  LDS R4, [UR8+0x34] ;  /* 0x00003408ff047984 */ /* 0x020f240008000800 */
[----:B----4-:R-:W-:-:S05]  /*0df0*/  LOP3.LUT R4, R4, 0x38, RZ, 0xb8, !PT ;  /* 0x0000003804047812 */ /* 0x010fca00078eb8ff */
[----:B------:R4:W-:Y:S01]  /*0e00*/  STS [UR8+0x34], R4 ;  /* 0x00003404ff007988 */ /* 0x0009e20008000808 */
[----:B------:R-:W-:Y:S05]  /*0e10*/  @P3 BRA `(.L_x_31) ;  /* 0x0000000000203947 */ /* 0x000fea0003800000 */
[----:B----4-:R-:W4:Y:S01]  /*0e20*/  LDS R4, [UR8+0x8] ;  /* 0x00000808ff047984 */ /* 0x010f220008000800 */
[----:B------:R-:W-:-:S05]  /*0e30*/  IMAD.MOV.U32 R5, RZ, RZ, 0x780 ;  /* 0x00000780ff057424 */ /* 0x000fca00078e00ff */
[----:B----4-:R-:W-:-:S05]  /*0e40*/  LOP3.LUT R4, R4, 0x300, R5, 0xd8, !PT ;  /* 0x0000030004047812 */ /* 0x010fca00078ed805 */
[----:B------:R4:W-:Y:S02]  /*0e50*/  STS [UR8+0x8], R4 ;  /* 0x00000804ff007988 */ /* 0x0009e40008000808 */
.L_x_30:
[----:B------:R-:W-:Y:S05]  /*0e60*/  @P3 BRA `(.L_x_32) ;  /* 0x0000000000283947 */ /* 0x000fea0003800000 */
[----:B----45:R-:W4:Y:S02]  /*0e70*/  LDS R4, [UR8+0x8] ;  /* 0x00000808ff047984 */ /* 0x030f240008000800 */
[----:B----4-:R-:W-:-:S05]  /*0e80*/  LOP3.LUT R4, R4, 0x1800, RZ, 0xb8, !PT ;  /* 0x0000180004047812 */ /* 0x010fca00078eb8ff */
[----:B------:R5:W-:Y:S02]  /*0e90*/  STS [UR8+0x8], R4 ;  /* 0x00000804ff007988 */ /* 0x000be40008000808 */
.L_x_31:
[----:B------:R-:W-:Y:S05]  /*0ea0*/  @P3 BREAK.RELIABLE B2 ;  /* 0x0000000000023942 */ /* 0x000fea0003800100 */
[----:B------:R-:W-:Y:S05]  /*0eb0*/  @P3 BRA `(.L_x_33) ;  /* 0x0000000000243947 */ /* 0x000fea0003800000 */
[----:B----45:R-:W4:Y:S01]  /*0ec0*/  LDS R4, [UR8+0x8] ;  /* 0x00000808ff047984 */ /* 0x030f220008000800 */
[----:B------:R-:W-:-:S05]  /*0ed0*/  IMAD.MOV.U32 R5, RZ, RZ, 0x6000 ;  /* 0x00006000ff057424 */ /* 0x000fca00078e00ff */
[----:B----4-:R-:W-:-:S04]  /*0ee0*/  LOP3.LUT R4, R4, 0x6000, R5, 0xd8, !PT ;  /* 0x0000600004047812 */ /* 0x010fc800078ed805 */
[----:B------:R-:W-:-:S05]  /*0ef0*/  LOP3.LUT R4, R4, 0x400000, RZ, 0xb8, !PT ;  /* 0x0040000004047812 */ /* 0x000fca00078eb8ff */
[----:B------:R4:W-:Y:S02]  /*0f00*/  STS [UR8+0x8], R4 ;  /* 0x00000804ff007988 */ /* 0x0009e40008000808 */
.L_x_32:
[----:B------:R-:W-:Y:S05]  /*0f10*/  BSYNC.RELIABLE B2 ;  /* 0x0000000000027941 */ /* 0x000fea0003800100 */
.L_x_29:
[----:B----45:R-:W4:Y:S02]  /*0f20*/  @!P3 LDS R4, [UR8+0x8] ;  /* 0x00000808ff04b984 */ /* 0x030f240008000800 */
[----:B----4-:R-:W-:-:S05]  /*0f30*/  @!P3 LOP3.LUT R4, R4, 0x8000, RZ, 0xb8, !PT ;  /* 0x000080000404b812 */ /* 0x010fca00078eb8ff */
[----:B------:R4:W-:Y:S02]  /*0f40*/  @!P3 STS [UR8+0x8], R4 ;  /* 0x00000804ff00b988 */ /* 0x0009e40008000808 */
.L_x_33:
[----:B------:R-:W-:Y:S05]  /*0f50*/  BSYNC.RECONVERGENT B3 ;  /* 0x0000000000037941 */ /* 0x000fea0003800200 */
.L_x_28:
[----:B------:R-:W-:Y:S05]  /*0f60*/  WARPSYNC.ALL ;  /* 0x0000000000007948 */ /* 0x000fea0003800000 */
[----:B------:R-:W-:Y:S01]  /*0f70*/  NOP ;  /* 0x0000000000007918 */ /* 0x000fe20000000000 */
[----:B------:R-:W-:-:S04]  /*0f80*/  UIADD3 UR5, UPT, UPT, UR4, 0x80, URZ ;  /* 0x0000008004057890 */ /* 0x000fc8000fffe0ff */
[----:B------:R-:W-:-:S04]  /*0f90*/  UIADD3 UR26, UP0, UPT, UR5, UR20, URZ ;  /* 0x00000014051a7290 */ /* 0x000fc8000ff1e0ff */
[----:B------:R-:W-:Y:S01]  /*0fa0*/  ULEA.HI.X.SX32 UR27, UR5, UR21, 0x1, UP0 ;  /* 0x00000015051b7291 */ /* 0x000fe200080f0eff */
[----:B------:R-:W-:Y:S11]  /*0fb0*/  @P0 BRA `(.L_x_34) ;  /* 0x0000000000300947 */ /* 0x000ff60003800000 */
[----:B----45:R-:W4:Y:S01]  /*0fc0*/  S2R R4, SR_LANEID ;  /* 0x0000000000047919 */ /* 0x030f220000000000 */
[----:B------:R-:W-:Y:S05]  /*0fd0*/  WARPSYNC.ALL ;  /* 0x0000000000007948 */ /* 0x000fea0003800000 */
[----:B------:R-:W-:Y:S01]  /*0fe0*/  NOP ;  /* 0x0000000000007918 */ /* 0x000fe20000000000 */
[----:B----4-:R-:W-:-:S05]  /*0ff0*/  IMAD.SHL.U32 R8, R4, 0x4, RZ ;  /* 0x0000000404087824 */ /* 0x010fca00078e00ff */
[----:B------:R-:W4:Y:S01]  /*1000*/  LDS R7, [R8+UR8] ;  /* 0x0000000808077984 */ /* 0x000f220008000800 */
[----:B------:R-:W-:-:S05]  /*1010*/  IADD3 R4, P1, PT, R8, UR26, RZ ;  /* 0x0000001a08047c10 */ /* 0x000fca000ff3e0ff */
[----:B------:R-:W-:-:S05]  /*1020*/  IMAD.X R5, RZ, RZ, UR27, P1 ;  /* 0x0000001bff057e24 */ /* 0x000fca00088e06ff */
[----:B----4-:R4:W5:Y:S01]  /*1030*/  ATOMG.E.EXCH.STRONG.GPU PT, RZ, [R4], R7 ;  /* 0x0000000704ff73a8 */ /* 0x01096200041ee100 */
[----:B------:R-:W-:-:S04]  /*1040*/  DEPBAR {5,4,3,2,1,0} ;  /* 0x0000003f0000791a */ /* 0x000fc80000000000 */
[----:B------:R-:W2:Y:S02]  /*1050*/  CCTL.E.C.LDCU.IV.DEEP [UR26] ;  /* 0x000000001a007540 */ /* 0x000ea40009c08000 */
[----:B--2---:R4:W-:Y:S01]  /*1060*/  UTMACCTL.IV [UR26] ;  /* 0x000000001a0079b9 */ /* 0x0049e20008000000 */
[----:B------:R-:W-:Y:S01]  /*1070*/  NOP ;  /* 0x0000000000007918 */ /* 0x000fe20000000000 */
.L_x_34:
[----:B------:R-:W-:Y:S05]  /*1080*/  @P0 BRA `(.L_x_35) ;  /* 0x00000000000c0947 */ /* 0x000fea0003800000 */
[----:B------:R0:W-:Y:S01]  /*1090*/  UTMACMDFLUSH ;  /* 0x00000000000079b7 */ /* 0x0001e20000000000 */
[----:B------:R-:W-:Y:S05]  /*10a0*/  @P0 BRA `(.L_x_35) ;  /* 0x0000000000040947 */ /* 0x000fea0003800000 */
[----:B------:R-:W-:-:S04]  /*10b0*/  DEPBAR.LE SB0, 0x0 ;  /* 0x000080000000791a */ /* 0x000fc80000000000 */
.L_x_35:
[----:B------:R-:W-:Y:S05]  /*10c0*/  WARPSYNC.ALL ;  /* 0x0000000000007948 */ /* 0x000fea0003800000 */
[----:B------:R-:W-:Y:S01]  /*10d0*/  NOP ;  /* 0x0000000000007918 */ /* 0x000fe20000000000 */
[----:B-----5:R-:W-:Y:S06]  /*10e0*/  BAR.SYNC.DEFER_BLOCKING 0x0 ;  /* 0x0000000000007b1d */ /* 0x020fec0000010000 */
[----:B------:R-:W-:Y:S02]  /*10f0*/  BSSY.RECONVERGENT B3, `(.L_x_36) ;  /* 0x000000b000037945 */ /* 0x000fe40003800200 */
[----:B------:R-:W-:Y:S06]  /*1100*/  BAR.SYNC.DEFER_BLOCKING 0x0 ;  /* 0x0000000000007b1d */ /* 0x000fec0000010000 */
[----:B------:R5:W-:Y:S01]  /*1110*/  @!P0 STS [R12], RZ ;  /* 0x000000ff0c008388 */ /* 0x000be20000000800 */
[----:B------:R-:W-:Y:S01]  /*1120*/  NOP ;  /* 0x0000000000007918 */ /* 0x000fe20000000000 */
[----:B------:R-:W-:Y:S05]  /*1130*/  @P3 BRA `(.L_x_37) ;  /* 0x0000000000183947 */ /* 0x000fea0003800000 */
[----:B----4-:R-:W4:Y:S01]  /*1140*/  LDS R4, [UR8+0x8] ;  /* 0x00000808ff047984 */ /* 0x010f220008000800 */
[----:B--2---:R-:W2:Y:S01]  /*1150*/  LDC.64 R8, c[0x0][0x390] ;  /* 0x0000e400ff087b82 */ /* 0x004ea20000000a00 */
[----:B------:R-:W-:Y:S02]  /*1160*/  IMAD.MOV.U32 R5, RZ, RZ, 0x70 ;  /* 0x00000070ff057424 */ /* 0x000fe400078e00ff */
[----:B--2---:R2:W-:Y:S03]  /*1170*/  STS.64 [UR8], R8 ;  /* 0x00000008ff007988 */ /* 0x0045e60008000a08 */
[----:B----4-:R-:W-:-:S05]  /*1180*/  LOP3.LUT R4, R4, 0x10, R5, 0xd8, !PT ;  /* 0x0000001004047812 */ /* 0x010fca00078ed805 */
[----:B------:R2:W-:Y:S02]  /*1190*/  STS [UR8+0x8], R4 ;  /* 0x00000804ff007988 */ /* 0x0005e40008000808 */
.L_x_37:
[----:B----4-:R-:W-:Y:S05]  /*11a0*/  BSYNC.RECONVERGENT B3 ;  /* 0x0000000000037941 */ /* 0x010fea0003800200 */
.L_x_36:
[----:B------:R-:W-:Y:S04]  /*11b0*/  BSSY.RECONVERGENT B4, `(.L_x_38) ;  /* 0x0000011000047945 */ /* 0x000fe80003800200 */
[----:B------:R-:W-:Y:S04]  /*11c0*/  BSSY.RELIABLE B3, `(.L_x_39) ;  /* 0x000000e000037945 */ /* 0x000fe80003800100 */
[----:B------:R-:W-:Y:S05]  /*11d0*/  @P3 BRA `(.L_x_40) ;  /* 0x0000000000243947 */ /* 0x000fea0003800000 */
[----:B--2---:R-:W2:Y:S01]  /*11e0*/  LDS R4, [UR8+0x34] ;  /* 0x00003408ff047984 */ /* 0x004ea20008000800 */
[----:B------:R-:W-:-:S05]  /*11f0*/  IMAD.MOV.U32 R5, RZ, RZ, 0x3f000000 ;  /* 0x3f000000ff057424 */ /* 0x000fca00078e00ff */
[----:B--2---:R-:W-:-:S05]  /*1200*/  LOP3.LUT R4, R4, 0xff000000, R5, 0xb8, !PT ;  /* 0xff00000004047812 */ /* 0x004fca00078eb805 */
[----:B------:R2:W-:Y:S01]  /*1210*/  STS [UR8+0x34], R4 ;  /* 0x00003404ff007988 */ /* 0x0005e20008000808 */
[----:B------:R-:W-:Y:S05]  /*1220*/  @P3 BRA `(.L_x_41) ;  /* 0x00000000001c3947 */ /* 0x000fea0003800000 */
[----:B--2---:R-:W2:Y:S01]  /*1230*/  LDS R4, [UR8+0x38] ;  /* 0x00003808ff047984 */ /* 0x004ea20008000800 */
[----:B------:R-:W-:-:S05]  /*1240*/  IMAD.MOV.U32 R5, RZ, RZ, 0x3f ;  /* 0x0000003fff057424 */ /* 0x000fca00078e00ff */
[----:B--2---:R-:W-:-:S05]  /*1250*/  LOP3.LUT R4, R4, 0xff, R5, 0xb8, !PT ;  /* 0x000000ff04047812 */ /* 0x004fca00078eb805 */
[----:B------:R4:W-:Y:S02]  /*1260*/  STS [UR8+0x38], R4 ;  /* 0x00003804ff007988 */ /* 0x0009e40008000808 */
.L_x_40:
[----:B------:R-:W-:Y:S05]  /*1270*/  @P3 BREAK.RELIABLE B3 ;  /* 0x0000000000033942 */ /* 0x000fea0003800100 */
[----:B------:R-:W-:Y:S05]  /*1280*/  @P3 BRA `(.L_x_42) ;  /* 0x00000000000c3947 */ /* 0x000fea0003800000 */
[----:B------:R2:W-:Y:S02]  /*1290*/  STS [UR8+0x20], R3 ;  /* 0x00002003ff007988 */ /* 0x0005e40008000808 */
.L_x_41:
[----:B------:R-:W-:Y:S05]  /*12a0*/  BSYNC.RELIABLE B3 ;  /* 0x0000000000037941 */ /* 0x000fea0003800100 */
.L_x_39:
[----:B------:R2:W-:Y:S02]  /*12b0*/  @!P3 STS [UR8+0x24], R2 ;  /* 0x00002402ff00b988 */ /* 0x0005e40008000808 */
.L_x_42:
[----:B------:R-:W-:Y:S05]  /*12c0*/  BSYNC.RECONVERGENT B4 ;  /* 0x0000000000047941 */ /* 0x000fea0003800200 */
.L_x_38:
[----:B------:R-:W-:Y:S05]  /*12d0*/  WARPSYNC.ALL ;  /* 0x0000000000007948 */ /* 0x000fea0003800000 */
[----:B------:R-:W-:Y:S01]  /*12e0*/  NOP ;  /* 0x0000000000007918 */ /* 0x000fe20000000000 */
[----:B------:R-:W-:Y:S04]  /*12f0*/  BSSY.RECONVERGENT B4, `(.L_x_43) ;  /* 0x000000e000047945 */ /* 0x000fe80003800200 */
[----:B------:R-:W-:Y:S05]  /*1300*/  @P3 BRA `(.L_x_44) ;  /* 0x0000000000303947 */ /* 0x000fea0003800000 */
[----:B--23--:R-:W2:Y:S01]  /*1310*/  LDS R3, [UR8+0x34] ;  /* 0x00003408ff037984 */ /* 0x00cea20008000800 */
[----:B----4-:R-:W3:Y:S03]  /*1320*/  LDC.64 R4, c[0x0][0x3b8] ;  /* 0x0000ee00ff047b82 */ /* 0x010ee60000000a00 */
        /* <DEDUP_REMOVED lines=10> */
.L_x_44:
[----:B------:R-:W-:Y:S05]  /*13d0*/  BSYNC.RECONVERGENT B4 ;  /* 0x0000000000047941 */ /* 0x000fea0003800200 */
.L_x_43:
[----:B------:R-:W-:Y:S04]  /*13e0*/  BSSY.RECONVERGENT B5, `(.L_x_45) ;  /* 0x000001a000057945 */ /* 0x000fe80003800200 */
[----:B------:R-:W-:Y:S04]  /*13f0*/  BSSY.RELIABLE B4, `(.L_x_46) ;  /* 0x0000015000047945 */ /* 0x000fe80003800100 */
[----:B------:R-:W-:Y:S05]  /*1400*/  @P3 BRA `(.L_x_47) ;  /* 0x0000000000203947 */ /* 0x000fea0003800000 */
[----:B--23--:R-:W2:Y:S02]  /*1410*/  LDS R2, [UR8+0x34] ;  /* 0x00003408ff027984 */ /* 0x00cea40008000800 */
[----:B--2---:R-:W-:-:S05]  /*1420*/  LOP3.LUT R2, R2, 0x38, RZ, 0xb8, !PT ;  /* 0x0000003802027812 */ /* 0x004fca00078eb8ff */
[----:B------:R2:W-:Y:S01]  /*1430*/  STS [UR8+0x34], R2 ;  /* 0x00003402ff007988 */ /* 0x0005e20008000808 */
[----:B------:R-:W-:Y:S05]  /*1440*/  @P3 BRA `(.L_x_48) ;  /* 0x0000000000203947 */ /* 0x000fea0003800000 */
[----:B--2---:R-:W2:Y:S01]  /*1450*/  LDS R2, [UR8+0x8] ;  /* 0x00000808ff027984 */ /* 0x004ea20008000800 */
[----:B------:R-:W-:-:S05]  /*1460*/  IMAD.MOV.U32 R3, RZ, RZ, 0x780 ;  /* 0x00000780ff037424 */ /* 0x000fca00078e00ff */
[----:B--2---:R-:W-:-:S05]  /*1470*/  LOP3.LUT R2, R2, 0x300, R3, 0xd8, !PT ;  /* 0x0000030002027812 */ /* 0x004fca00078ed803 */
[----:B------:R2:W-:Y:S02]  /*1480*/  STS [UR8+0x8], R2 ;  /* 0x00000802ff007988 */ /* 0x0005e40008000808 */
.L_x_47:
[----:B------:R-:W-:Y:S05]  /*1490*/  @P3 BRA `(.L_x_49) ;  /* 0x0000000000283947 */ /* 0x000fea0003800000 */
[----:B--23--:R-:W2:Y:S02]  /*14a0*/  LDS R2, [UR8+0x8] ;  /* 0x00000808ff027984 */ /* 0x00cea40008000800 */
[----:B--2---:R-:W-:-:S05]  /*14b0*/  LOP3.LUT R2, R2, 0x1800, RZ, 0xb8, !PT ;  /* 0x0000180002027812 */ /* 0x004fca00078eb8ff */
[----:B------:R3:W-:Y:S02]  /*14c0*/  STS [UR8+0x8], R2 ;  /* 0x00000802ff007988 */ /* 0x0007e40008000808 */
.L_x_48:
[----:B------:R-:W-:Y:S05]  /*14d0*/  @P3 BREAK.RELIABLE B4 ;  /* 0x0000000000043942 */ /* 0x000fea0003800100 */
[----:B------:R-:W-:Y:S05]  /*14e0*/  @P3 BRA `(.L_x_50) ;  /* 0x0000000000243947 */ /* 0x000fea0003800000 */
[----:B--23--:R-:W2:Y:S01]  /*14f0*/  LDS R2, [UR8+0x8] ;  /* 0x00000808ff027984 */ /* 0x00cea20008000800 */
[----:B------:R-:W-:-:S05]  /*1500*/  IMAD.MOV.U32 R3, RZ, RZ, 0x6000 ;  /* 0x00006000ff037424 */ /* 0x000fca00078e00ff */
[----:B--2---:R-:W-:-:S04]  /*1510*/  LOP3.LUT R2, R2, 0x6000, R3, 0xd8, !PT ;  /* 0x0000600002027812 */ /* 0x004fc800078ed803 */
[----:B------:R-:W-:-:S05]  /*1520*/  LOP3.LUT R2, R2, 0x400000, RZ, 0xb8, !PT ;  /* 0x0040000002027812 */ /* 0x000fca00078eb8ff */
[----:B------:R2:W-:Y:S02]  /*1530*/  STS [UR8+0x8], R2 ;  /* 0x00000802ff007988 */ /* 0x0005e40008000808 */
.L_x_49:
[----:B------:R-:W-:Y:S05]  /*1540*/  BSYNC.RELIABLE B4 ;  /* 0x0000000000047941 */ /* 0x000fea0003800100 */
.L_x_46:
[----:B--23--:R-:W2:Y:S02]  /*1550*/  @!P3 LDS R2, [UR8+0x8] ;  /* 0x00000808ff02b984 */ /* 0x00cea40008000800 */
[----:B--2---:R-:W-:-:S05]  /*1560*/  @!P3 LOP3.LUT R2, R2, 0x8000, RZ, 0xb8, !PT ;  /* 0x000080000202b812 */ /* 0x004fca00078eb8ff */
[----:B------:R2:W-:Y:S02]  /*1570*/  @!P3 STS [UR8+0x8], R2 ;  /* 0x00000802ff00b988 */ /* 0x0005e40008000808 */
.L_x_50:
[----:B------:R-:W-:Y:S05]  /*1580*/  BSYNC.RECONVERGENT B5 ;  /* 0x0000000000057941 */ /* 0x000fea0003800200 */
.L_x_45:
[----:B------:R-:W-:Y:S05]  /*1590*/  WARPSYNC.ALL ;  /* 0x0000000000007948 */ /* 0x000fea0003800000 */
[----:B------:R-:W-:Y:S01]  /*15a0*/  NOP ;  /* 0x0000000000007918 */ /* 0x000fe20000000000 */
[----:B------:R-:W-:-:S04]  /*15b0*/  UIADD3 UR4, UPT, UPT, UR4, 0x100, URZ ;  /* 0x0000010004047890 */ /* 0x000fc8000fffe0ff */
[----:B------:R-:W-:-:S04]  /*15c0*/  UIADD3 UR20, UP0, UPT, UR4, UR20, URZ ;  /* 0x0000001404147290 */ /* 0x000fc8000ff1e0ff */
[----:B------:R-:W-:Y:S01]  /*15d0*/  ULEA.HI.X.SX32 UR21, UR4, UR21, 0x1, UP0 ;  /* 0x0000001504157291 */ /* 0x000fe200080f0eff */
[----:B------:R-:W-:Y:S11]  /*15e0*/  @P0 BRA `(.L_x_51) ;  /* 0x0000000000300947 */ /* 0x000ff60003800000 */
[----:B--23--:R-:W2:Y:S01]  /*15f0*/  S2R R2, SR_LANEID ;  /* 0x0000000000027919 */ /* 0x00cea20000000000 */
[----:B------:R-:W-:Y:S05]  /*1600*/  WARPSYNC.ALL ;  /* 0x0000000000007948 */ /* 0x000fea0003800000 */
[----:B------:R-:W-:Y:S01]  /*1610*/  NOP ;  /* 0x0000000000007918 */ /* 0x000fe20000000000 */
[----:B--2-4-:R-:W-:-:S05]  /*1620*/  IMAD.SHL.U32 R4, R2, 0x4, RZ ;  /* 0x0000000402047824 */ /* 0x014fca00078e00ff */
[----:B------:R-:W2:Y:S01]  /*1630*/  LDS R5, [R4+UR8] ;  /* 0x0000000804057984 */ /* 0x000ea20008000800 */
[----:B------:R-:W-:-:S05]  /*1640*/  IADD3 R2, P1, PT, R4, UR20, RZ ;  /* 0x0000001404027c10 */ /* 0x000fca000ff3e0ff */
[----:B------:R-:W-:-:S05]  /*1650*/  IMAD.X R3, RZ, RZ, UR21, P1 ;  /* 0x00000015ff037e24 */ /* 0x000fca00088e06ff */
[----:B--2---:R2:W3:Y:S01]  /*1660*/  ATOMG.E.EXCH.STRONG.GPU PT, RZ, [R2], R5 ;  /* 0x0000000502ff73a8 */ /* 0x0044e200041ee100 */
[----:B------:R-:W-:-:S04]  /*1670*/  DEPBAR {5,4,3,2,1,0} ;  /* 0x0000003f0000791a */ /* 0x000fc80000000000 */
[----:B------:R-:W4:Y:S02]  /*1680*/  CCTL.E.C.LDCU.IV.DEEP [UR20] ;  /* 0x0000000014007540 */ /* 0x000f240009c08000 */
[----:B----4-:R2:W-:Y:S01]  /*1690*/  UTMACCTL.IV [UR20] ;  /* 0x00000000140079b9 */ /* 0x0105e20008000000 */
[----:B------:R-:W-:Y:S01]  /*16a0*/  NOP ;  /* 0x0000000000007918 */ /* 0x000fe20000000000 */
.L_x_51:
[----:B------:R-:W-:Y:S05]  /*16b0*/  @P0 BRA `(.L_x_52) ;  /* 0x00000000000c0947 */ /* 0x000fea0003800000 */
[----:B------:R0:W-:Y:S01]  /*16c0*/  UTMACMDFLUSH ;  /* 0x00000000000079b7 */ /* 0x0001e20000000000 */
[----:B------:R-:W-:Y:S05]  /*16d0*/  @P0 BRA `(.L_x_52) ;  /* 0x0000000000040947 */ /* 0x000fea0003800000 */
[----:B------:R-:W-:-:S04]  /*16e0*/  DEPBAR.LE SB0, 0x0 ;  /* 0x000080000000791a */ /* 0x000fc80000000000 */
.L_x_52:
[----:B------:R-:W-:Y:S05]  /*16f0*/  WARPSYNC.ALL ;  /* 0x0000000000007948 */ /* 0x000fea0003800000 */
[----:B------:R-:W-:Y:S01]  /*1700*/  NOP ;  /* 0x0000000000007918 */ /* 0x000fe20000000000 */
[----:B---3--:R-:W-:Y:S01]  /*1710*/  BAR.SYNC.DEFER_BLOCKING 0x0 ;  /* 0x0000000000007b1d */ /* 0x008fe20000010000 */
[----:B--2---:R-:W-:Y:S01]  /*1720*/  SHF.R.U32.HI R2, RZ, 0x5, R0 ;  /* 0x00000005ff027819 */ /* 0x004fe20000011600 */
[----:B------:R-:W-:Y:S01]  /*1730*/  UIADD3 UR12, UPT, UPT, UR8, 0xc010, URZ ;  /* 0x0000c010080c7890 */ /* 0x000fe2000fffe0ff */
[----:B------:R-:W-:Y:S01]  /*1740*/  ISETP.GE.AND P0, PT, R6, 0x1, PT ;  /* 0x000000010600780c */ /* 0x000fe20003f06270 */
[----:B------:R-:W-:Y:S01]  /*1750*/  USHF.L.U32 UR15, UR7, 0x6, URZ ;  /* 0x00000006070f7899 */ /* 0x000fe200080006ff */
[----:B------:R-:W-:Y:S01]  /*1760*/  R2UR UR22, R2 ;  /* 0x00000000021672ca */ /* 0x000fe200000e0000 */
[----:B------:R-:W-:Y:S01]  /*1770*/  VOTEU.ALL UP0, P3 ;  /* 0x0000000000ff7886 */ /* 0x000fe20001800000 */
[----:B------:R-:W-:Y:S01]  /*1780*/  UMOV UR4, 0x1 ;  /* 0x0000000100047882 */ /* 0x000fe20000000000 */
[----:B------:R-:W-:Y:S01]  /*1790*/  VOTEU.ALL UP1, P3 ;  /* 0x0000000000ff7886 */ /* 0x000fe20001820000 */
[----:B------:R-:W-:Y:S01]  /*17a0*/  USHF.L.U32 UR19, UR19, 0x7, URZ ;  /* 0x0000000713137899 */ /* 0x000fe200080006ff */
[----:B------:R-:W-:Y:S01]  /*17b0*/  BSSY.RECONVERGENT B5, `(.L_x_53) ;  /* 0x0000018000057945 */ /* 0x000fe20003800200 */
[----:B------:R-:W-:-:S04]  /*17c0*/  @!UP0 UIADD3 UR10, UPT, UPT, -UR4, 0x100000, URZ ;  /* 0x00100000040a8890 */ /* 0x000fc8000fffe1ff */
[----:B------:R-:W-:Y:S02]  /*17d0*/  @!UP0 USHF.L.U32 UR11, UR10, 0xb, URZ ;  /* 0x0000000b0a0b8899 */ /* 0x000fe400080006ff */
[----:B------:R-:W-:Y:S02]  /*17e0*/  @!UP0 USHF.L.U32 UR10, UR10, 0x1, URZ ;  /* 0x000000010a0a8899 */ /* 0x000fe400080006ff */
[----:B------:R-:W-:-:S04]  /*17f0*/  @!UP0 UIADD3 UR4, UPT, UPT, -UR4, 0x100000, URZ ;  /* 0x0010000004048890 */ /* 0x000fc8000fffe1ff */
[----:B------:R-:W-:Y:S02]  /*1800*/  @!UP0 USHF.L.U32 UR5, UR4, 0xb, URZ ;  /* 0x0000000b04058899 */ /* 0x000fe400080006ff */
[----:B------:R-:W-:Y:S01]  /*1810*/  @!UP0 USHF.L.U32 UR4, UR4, 0x1, URZ ;  /* 0x0000000104048899 */ /* 0x000fe200080006ff */
[----:B------:R-:W-:Y:S01]  /*1820*/  VOTEU.ALL UP0, P3 ;  /* 0x0000000000ff7886 */ /* 0x000fe20001800000 */
[----:B------:R-:W2:Y:S04]  /*1830*/  FENCE.VIEW.ASYNC.S ;  /* 0x00000000000073c6 */ /* 0x000ea80000000000 */
[----:B--2---:R2:W3:Y:S06]  /*1840*/  @!UP0 SYNCS.EXCH.64 URZ, [UR8+0xc000], UR10 ;  /* 0x00c0000a08ff85b2 */ /* 0x0044ec0008000100 */
[----:B------:R2:W3:Y:S02]  /*1850*/  @!UP1 SYNCS.EXCH.64 URZ, [UR8+0xc010], UR4 ;  /* 0x00c0100408ff95b2 */ /* 0x0004e40008000100 */
[----:B---3--:R-:W-:Y:S06]  /*1860*/  BAR.SYNC.DEFER_BLOCKING 0x0 ;  /* 0x0000000000007b1d */ /* 0x008fec0000010000 */
[----:B------:R-:W-:Y:S05]  /*1870*/  @P3 BRA `(.L_x_54) ;  /* 0x00000000002c3947 */ /* 0x000fea0003800000 */
[----:B--2---:R-:W-:Y:S02]  /*1880*/  UMOV UR4, 0x1 ;  /* 0x0000000100047882 */ /* 0x004fe40000000000 */
[----:B------:R-:W-:-:S04]  /*1890*/  UIADD3 UR10, UPT, UPT, -UR4, 0x100000, URZ ;  /* 0x00100000040a7890 */ /* 0x000fc8000fffe1ff */
[----:B------:R-:W-:Y:S02]  /*18a0*/  USHF.L.U32 UR11, UR10, 0xb, URZ ;  /* 0x0000000b0a0b7899 */ /* 0x000fe400080006ff */
[----:B------:R-:W-:Y:S02]  /*18b0*/  USHF.L.U32 UR10, UR10, 0x1, URZ ;  /* 0x000000010a0a7899 */ /* 0x000fe400080006ff */
[----:B------:R-:W-:-:S04]  /*18c0*/  UIADD3 UR4, UPT, UPT, -UR4, 0x100000, URZ ;  /* 0x0010000004047890 */ /* 0x000fc8000fffe1ff */
[----:B------:R-:W-:Y:S02]  /*18d0*/  USHF.L.U32 UR5, UR4, 0xb, URZ ;  /* 0x0000000b04057899 */ /* 0x000fe400080006ff */
[----:B------:R-:W-:Y:S01]  /*18e0*/  USHF.L.U32 UR4, UR4, 0x1, URZ ;  /* 0x0000000104047899 */ /* 0x000fe200080006ff */
[----:B------:R-:W2:Y:S03]  /*18f0*/  FENCE.VIEW.ASYNC.S ;  /* 0x00000000000073c6 */ /* 0x000ea60000000000 */
[----:B--2---:R3:W2:Y:S08]  /*1900*/  SYNCS.EXCH.64 URZ, [UR8+0xc008], UR10 ;  /* 0x00c0080a08ff75b2 */ /* 0x0046b00008000100 */
[----:B------:R3:W4:Y:S02]  /*1910*/  SYNCS.EXCH.64 URZ, [UR8+0xc018], UR4 ;  /* 0x00c0180408ff75b2 */ /* 0x0007240008000100 */
[----:B---3--:R-:W-:Y:S01]  /*1920*/  NOP ;  /* 0x0000000000007918 */ /* 0x008fe20000000000 */
.L_x_54:
[----:B--2---:R-:W-:Y:S05]  /*1930*/  BSYNC.RECONVERGENT B5 ;  /* 0x0000000000057941 */ /* 0x004fea0003800200 */
.L_x_53:
[----:B------:R-:W-:Y:S05]  /*1940*/  @!P0 BRA `(.L_x_55) ;  /* 0x0000000800788947 */ /* 0x000fea0003800000 */
[----:B----4-:R-:W-:Y:S01]  /*1950*/  BAR.SYNC.DEFER_BLOCKING 0x0 ;  /* 0x0000000000007b1d */ /* 0x010fe20000010000 */
[----:B------:R-:W-:Y:S01]  /*1960*/  ELECT P1, URZ, PT ;  /* 0x0000000000ff782f */ /* 0x000fe20003820000 */
[----:B------:R-:W-:Y:S01]  /*1970*/  @!P3 IMAD.MOV.U32 R2, RZ, RZ, 0x6000 ;  /* 0x00006000ff02b424 */ /* 0x000fe200078e00ff */
[----:B------:R-:W-:Y:S02]  /*1980*/  UIADD3 UR4, UPT, UPT, UR8, 0x8000, URZ ;  /* 0x0000800008047890 */ /* 0x000fe4000fffe0ff */
[----:B------:R-:W-:Y:S01]  /*1990*/  ISETP.LT.U32.AND P1, PT, R36, 0x20, P1 ;  /* 0x000000202400780c */ /* 0x000fe20000f21070 */
[----:B------:R-:W-:Y:S01]  /*19a0*/  UMOV UR7, UR15 ;  /* 0x0000000f00077c82 */ /* 0x000fe20008000000 */
[----:B------:R-:W-:Y:S01]  /*19b0*/  ELECT P0, URZ, PT ;  /* 0x0000000000ff782f */ /* 0x000fe20003800000 */
[----:B------:R-:W-:-:S03]  /*19c0*/  UMOV UR11, UR19 ;  /* 0x00000013000b7c82 */ /* 0x000fc60008000000 */
[----:B------:R-:W-:-:S07]  /*19d0*/  ISETP.LT.U32.AND P0, PT, R36, 0x20, P0 ;  /* 0x000000202400780c */ /* 0x000fce0000701070 */
[----:B------:R-:W-:Y:S01]  /*19e0*/  VOTEU.ANY UP0, P1 ;  /* 0x0000000000ff7886 */ /* 0x000fe20000800100 */
[----:B------:R-:W-:-:S04]  /*19f0*/  VOTEU.ANY UP2, P1 ;  /* 0x0000000000ff7886 */ /* 0x000fc80000840100 */
[----:B------:R-:W-:Y:S02]  /*1a00*/  @UP0 UIADD3 UR5, UPT, UPT, UR8, 0xc000, URZ ;  /* 0x0000c00008050890 */ /* 0x000fe4000fffe0ff */
[----:B------:R2:W-:Y:S01]  /*1a10*/  @!P3 SYNCS.ARRIVE.TRANS64 RZ, [UR8+0xc000], R2 ;  /* 0x00c00002ffffb9a7 */ /* 0x0005e20008000008 */
[----:B------:R-:W-:Y:S01]  /*1a20*/  @UP0 UMOV UR6, URZ ;  /* 0x000000ff00060c82 */ /* 0x000fe20008000000 */
[----:B------:R-:W-:Y:S01]  /*1a30*/  BAR.SYNC.DEFER_BLOCKING 0x0 ;  /* 0x0000000000007b1d */ /* 0x000fe20000010000 */
[----:B------:R-:W-:-:S05]  /*1a40*/  UISETP.NE.U32.AND UP0, UPT, UR22, URZ, UPT ;  /* 0x000000ff1600728c */ /* 0x000fca000bf05070 */
[----:B------:R-:W-:Y:S01]  /*1a50*/  VOTEU.ANY UP1, P0 ;  /* 0x0000000000ff7886 */ /* 0x000fe20000020100 */
[----:B------:R-:W-:-:S04]  /*1a60*/  VOTEU.ANY UP3, P0 ;  /* 0x0000000000ff7886 */ /* 0x000fc80000060100 */
[----:B------:R-:W-:Y:S01]  /*1a70*/  @UP1 UIADD3 UR9, UPT, UPT, UR8, 0xc000, URZ ;  /* 0x0000c00008091890 */ /* 0x000fe2000fffe0ff */
[----:B------:R-:W-:Y:S01]  /*1a80*/  @UP1 UMOV UR10, URZ ;  /* 0x000000ff000a1c82 */ /* 0x000fe20008000000 */
[----:B------:R2:W-:Y:S01]  /*1a90*/  @UP2 UTMALDG.2D [UR4], [UR24] ;  /* 0x00000004180025b4 */ /* 0x0005e20008008000 */
[----:B------:R3:W-:Y:S06]  /*1aa0*/  MEMBAR.ALL.CTA ;  /* 0x0000000000007992 */ /* 0x0007ec0000008000 */
[----:B---3--:R-:W3:Y:S02]  /*1ab0*/  FENCE.VIEW.ASYNC.S ;  /* 0x00000000000073c6 */ /* 0x008ee40000000000 */
[----:B---3--:R-:W-:Y:S06]  /*1ac0*/  BAR.SYNC.DEFER_BLOCKING 0x0 ;  /* 0x0000000000007b1d */ /* 0x008fec0000010000 */
[----:B------:R2:W-:Y:S02]  /*1ad0*/  @UP3 UTMALDG.2D [UR8], [UR26] ;  /* 0x000000081a0035b4 */ /* 0x0005e40008008000 */
[----:B------:R-:W-:Y:S06]  /*1ae0*/  BAR.SYNC.DEFER_BLOCKING 0x0 ;  /* 0x0000000000007b1d */ /* 0x000fec0000010000 */
[----:B------:R-:W3:Y:S02]  /*1af0*/  SYNCS.PHASECHK.TRANS64.TRYWAIT P0, [UR8+0xc000], RZ ;  /* 0x00c000ffff0075a7 */ /* 0x000ee40008001108 */
[----:B--23--:R-:W-:Y:S05]  /*1b00*/  @!P0 BRA `(.L_x_56) ;  /* 0x0000000c00c08947 */ /* 0x00cfea0003800000 */
.L_x_70:
[----:B------:R-:W-:Y:S05]  /*1b10*/  BRA.U UP0, `(.L_x_57) ;  /* 0x0000000100747547 */ /* 0x000fea000b800000 */
[----:B------:R-:W-:Y:S02]  /*1b20*/  USHF.R.U32.HI UR6, URZ, 0x4, UR4 ;  /* 0x00000004ff067899 */ /* 0x000fe40008011604 */
[----:B------:R-:W-:Y:S02]  /*1b30*/  USHF.R.U32.HI UR10, URZ, 0x4, UR8 ;  /* 0x00000004ff0a7899 */ /* 0x000fe40008011608 */
[----:B------:R-:W-:Y:S02]  /*1b40*/  USGXT.U32 UR6, UR6, 0xe ;  /* 0x0000000e0606789a */ /* 0x000fe40008000000 */
[----:B------:R-:W-:Y:S02]  /*1b50*/  USGXT.U32 UR10, UR10, 0xe ;  /* 0x0000000e0a0a789a */ /* 0x000fe40008000000 */
[----:B------:R-:W-:Y:S02]  /*1b60*/  UIADD3 UR32, UP0, UPT, UR6, 0x2, URZ ;  /* 0x0000000206207890 */ /* 0x000fe4000ff1e0ff */
[----:B------:R-:W-:Y:S01]  /*1b70*/  UIADD3 UR34, UP1, UPT, UR10, 0x2, URZ ;  /* 0x000000020a227890 */ /* 0x000fe2000ff3e0ff */
[----:B------:R-:W-:Y:S01]  /*1b80*/  UMOV UR4, URZ ;  /* 0x000000ff00047c82 */ /* 0x000fe20008000000 */
[----:B------:R-:W-:Y:S01]  /*1b90*/  UMOV UR5, URZ ;  /* 0x000000ff00057c82 */ /* 0x000fe20008000000 */
[----:B------:R-:W-:-:S02]  /*1ba0*/  UIADD3.X UR33, UPT, UPT, UR4, 0x40004040, URZ, UP0, !UPT ;  /* 0x4000404004217890 */ /* 0x000fc400087fe4ff */
[----:B------:R-:W-:Y:S02]  /*1bb0*/  UIADD3.X UR35, UPT, UPT, UR5, 0x40004040, URZ, UP1, !UPT ;  /* 0x4000404005237890 */ /* 0x000fe40008ffe4ff */
[----:B------:R-:W-:Y:S02]  /*1bc0*/  UIADD3.64 UR4, UPT, UPT, UR32, 0x2, URZ ;  /* 0x0000000220047897 */ /* 0x000fe4000fffe0ff */
[----:B------:R-:W-:Y:S02]  /*1bd0*/  UIADD3.64 UR16, UPT, UPT, UR34, 0x2, URZ ;  /* 0x0000000222107897 */ /* 0x000fe4000fffe0ff */
[----:B------:R-:W-:Y:S02]  /*1be0*/  UIADD3.64 UR28, UPT, UPT, UR32, 0x4, URZ ;  /* 0x00000004201c7897 */ /* 0x000fe4000fffe0ff */
[----:B------:R-:W-:Y:S01]  /*1bf0*/  UIADD3.64 UR30, UPT, UPT, UR34, 0x4, URZ ;  /* 0x00000004221e7897 */ /* 0x000fe2000fffe0ff */
[----:B------:R-:W-:Y:S01]  /*1c00*/  UMOV UR36, 0x0 ;  /* 0x0000000000247882 */ /* 0x000fe20000000000 */
[----:B------:R-:W-:Y:S01]  /*1c10*/  UMOV UR37, 0x4200010 ;  /* 0x0420001000257882 */ /* 0x000fe20000000000 */
[----:B------:R-:W-:Y:S01]  /*1c20*/  UMOV UR7, 0x40004040 ;  /* 0x4000404000077882 */ /* 0x000fe20000000000 */
[----:B------:R-:W-:Y:S01]  /*1c30*/  UMOV UR11, 0x40004040 ;  /* 0x40004040000b7882 */ /* 0x000fe20000000000 */
[----:B------:R-:W-:Y:S01]  /*1c40*/  UMOV UR38, 0x0 ;  /* 0x0000000000267882 */ /* 0x000fe20000000000 */
[----:B------:R-:W-:Y:S01]  /*1c50*/  UMOV UR39, 0x4200010 ;  /* 0x0420001000277882 */ /* 0x000fe20000000000 */
[----:B------:R-:W-:Y:S01]  /*1c60*/  UMOV UR40, 0x0 ;  /* 0x0000000000287882 */ /* 0x000fe20000000000 */
[----:B------:R-:W-:Y:S01]  /*1c70*/  UMOV UR41, 0x4200010 ;  /* 0x0420001000297882 */ /* 0x000fe20000000000 */
[----:B------:R2:W-:Y:S01]  /*1c80*/  UTCHMMA gdesc[UR6], gdesc[UR10], tmem[UR23], tmem[UR36], idesc[UR37], !UPT ;  /* 0x00ff240a060075ea */ /* 0x0005e2000f800017 */
[----:B------:R-:W-:Y:S01]  /*1c90*/  UMOV UR42, 0x0 ;  /* 0x00000000002a7882 */ /* 0x000fe20000000000 */
[----:B------:R-:W-:Y:S01]  /*1ca0*/  UMOV UR43, 0x4200010 ;  /* 0x04200010002b7882 */ /* 0x000fe20000000000 */
[----:B------:R2:W-:Y:S01]  /*1cb0*/  UTCHMMA gdesc[UR32], gdesc[UR34], tmem[UR23], tmem[UR38], idesc[UR39], UPT ;  /* 0x00ff2622200075ea */ /* 0x0005e2000b800017 */
[----:B------:R2:W-:Y:S01]  /*1cc0*/  UTCHMMA gdesc[UR4], gdesc[UR16], tmem[UR23], tmem[UR40], idesc[UR41], UPT ;  /* 0x00ff2810040075ea */ /* 0x0005e2000b800017 */
[----:B------:R2:W-:Y:S01]  /*1cd0*/  UTCHMMA gdesc[UR28], gdesc[UR30], tmem[UR23], tmem[UR42], idesc[UR43], UPT ;  /* 0x00ff2a1e1c0075ea */ /* 0x0005e2000b800017 */
[----:B------:R-:W-:Y:S01]  /*1ce0*/  NOP ;  /* 0x0000000000007918 */ /* 0x000fe20000000000 */
.L_x_57:
[----:B------:R-:W-:Y:S01]  /*1cf0*/  ELECT P0, URZ, PT ;  /* 0x0000000000ff782f */ /* 0x000fe20003800000 */
[----:B--2---:R-:W-:Y:S01]  /*1d00*/  UMOV UR4, UR12 ;  /* 0x0000000c00047c82 */ /* 0x004fe20008000000 */
[----:B------:R-:W-:Y:S02]  /*1d10*/  UMOV UR5, URZ ;  /* 0x000000ff00057c82 */ /* 0x000fe40008000000 */
[----:B------:R-:W-:-:S13]  /*1d20*/  ISETP.LT.U32.AND P0, PT, R36, 0x20, P0 ;  /* 0x000000202400780c */ /* 0x000fda0000701070 */
[----:B------:R-:W-:Y:S01]  /*1d30*/  VOTEU.ANY UP0, P0 ;  /* 0x0000000000ff7886 */ /* 0x000fe20000000100 */
[----:B------:R-:W-:Y:S01]  /*1d40*/  VOTEU.ANY UP1, P0 ;  /* 0x0000000000ff7886 */ /* 0x000fe20000020100 */
[----:B------:R-:W-:-:S03]  /*1d50*/  ISETP.GE.U32.AND P0, PT, R6, 0x41, PT ;  /* 0x000000410600780c */ /* 0x000fc60003f06070 */
[----:B------:R-:W-:Y:S02]  /*1d60*/  @UP0 UMOV UR4, UR4 ;  /* 0x0000000400040c82 */ /* 0x000fe40008000000 */
[----:B------:R2:W-:Y:S01]  /*1d70*/  @UP1 UTCBAR [UR4], URZ ;  /* 0x000000ff040013e9 */ /* 0x0005e200080000ff */
[----:B------:R-:W-:Y:S06]  /*1d80*/  BAR.SYNC.DEFER_BLOCKING 0x0 ;  /* 0x0000000000007b1d */ /* 0x000fec0000010000 */
[----:B------:R-:W3:Y:S02]  /*1d90*/  SYNCS.PHASECHK.TRANS64.TRYWAIT P1, [UR8+0xc010], RZ ;  /* 0x00c010ffff0075a7 */ /* 0x000ee40008021108 */
[----:B--23--:R-:W-:Y:S05]  /*1da0*/  @!P1 BRA `(.L_x_58) ;  /* 0x0000000c00249947 */ /* 0x00cfea0003800000 */
.L_x_71:
[----:B------:R-:W-:Y:S01]  /*1db0*/  UMOV UR4, URZ ;  /* 0x000000ff00047c82 */ /* 0x000fe20008000000 */
[----:B------:R-:W-:Y:S05]  /*1dc0*/  @!P0 BRA `(.L_x_55) ;  /* 0x0000000400588947 */ /* 0x000fea0003800000 */
[----:B------:R-:W2:Y:S01]  /*1dd0*/  LDCU UR29, c[0x0][0x3a0] ;  /* 0x00007400ff1d77ac */ /* 0x000ea20008000800 */
[----:B------:R-:W-:Y:S01]  /*1de0*/  UMOV UR9, 0x1 ;  /* 0x0000000100097882 */ /* 0x000fe20000000000 */
[----:B------:R-:W-:-:S05]  /*1df0*/  UMOV UR14, 0x40 ;  /* 0x00000040000e7882 */ /* 0x000fca0000000000 */
.L_x_62:
[----:B------:R-:W-:Y:S01]  /*1e00*/  BAR.SYNC.DEFER_BLOCKING 0x0 ;  /* 0x0000000000007b1d */ /* 0x000fe20000010000 */
[----:B------:R-:W-:Y:S01]  /*1e10*/  ULEA UR28, UR9, UR8, 0x3 ;  /* 0x00000008091c7291 */ /* 0x000fe2000f8e18ff */
[----:B------:R-:W-:Y:S01]  /*1e20*/  @!P3 IMAD.MOV.U32 R2, RZ, RZ, 0x6000 ;  /* 0x00006000ff02b424 */ /* 0x000fe200078e00ff */
[----:B------:R-:W-:Y:S01]  /*1e30*/  ELECT P1, URZ, PT ;  /* 0x0000000000ff782f */ /* 0x000fe20003820000 */
[----:B------:R-:W-:-:S03]  /*1e40*/  ULEA UR12, UR9, UR8, 0xd ;  /* 0x00000008090c7291 */ /* 0x000fc6000f8e68ff */
[----:B------:R-:W-:Y:S02]  /*1e50*/  ISETP.LT.U32.AND P1, PT, R36, 0x20, P1 ;  /* 0x000000202400780c */ /* 0x000fe40000f21070 */
[----:B------:R-:W-:Y:S01]  /*1e60*/  ELECT P0, URZ, PT ;  /* 0x0000000000ff782f */ /* 0x000fe20003800000 */
[----:B------:R-:W-:-:S03]  /*1e70*/  UIADD3 UR12, UPT, UPT, UR12, 0x8000, URZ ;  /* 0x000080000c0c7890 */ /* 0x000fc6000fffe0ff */
[----:B------:R-:W-:Y:S01]  /*1e80*/  ISETP.LT.U32.AND P0, PT, R36, 0x20, P0 ;  /* 0x000000202400780c */ /* 0x000fe20000701070 */
[----:B------:R-:W-:Y:S01]  /*1e90*/  ULEA UR16, UR9, UR8, 0xe ;  /* 0x0000000809107291 */ /* 0x000fe2000f8e70ff */
[----:B------:R-:W-:Y:S01]  /*1ea0*/  UMOV UR18, UR14 ;  /* 0x0000000e00127c82 */ /* 0x000fe20008000000 */
[----:B------:R-:W-:-:S04]  /*1eb0*/  USHF.L.U32 UR5, UR4, 0x1f, URZ ;  /* 0x0000001f04057899 */ /* 0x000fc800080006ff */
[----:B------:R-:W-:Y:S01]  /*1ec0*/  VOTEU.ANY UP0, P1 ;  /* 0x0000000000ff7886 */ /* 0x000fe20000800100 */
[----:B------:R3:W-:Y:S04]  /*1ed0*/  @!P3 SYNCS.ARRIVE.TRANS64 RZ, [UR28+0xc000], R2 ;  /* 0x00c00002ffffb9a7 */ /* 0x0007e8000800001c */
[----:B------:R-:W-:Y:S01]  /*1ee0*/  @UP0 UIADD3 UR13, UPT, UPT, UR28, 0xc000, URZ ;  /* 0x0000c0001c0d0890 */ /* 0x000fe2000fffe0ff */
[----:B------:R-:W-:Y:S01]  /*1ef0*/  VOTEU.ANY UP0, P1 ;  /* 0x0000000000ff7886 */ /* 0x000fe20000800100 */
[----:B------:R-:W-:Y:S01]  /*1f00*/  BAR.SYNC.DEFER_BLOCKING 0x0 ;  /* 0x0000000000007b1d */ /* 0x000fe20000010000 */
[----:B---3--:R-:W-:-:S05]  /*1f10*/  IMAD.U32 R2, RZ, RZ, UR5 ;  /* 0x00000005ff027e24 */ /* 0x008fca000f8e00ff */
[----:B------:R-:W-:-:S05]  /*1f20*/  VOTEU.ANY UP1, P0 ;  /* 0x0000000000ff7886 */ /* 0x000fca0000020100 */
[----:B------:R-:W-:Y:S01]  /*1f30*/  @UP1 UIADD3 UR17, UPT, UPT, UR28, 0xc000, URZ ;  /* 0x0000c0001c111890 */ /* 0x000fe2000fffe0ff */
[----:B------:R-:W-:Y:S01]  /*1f40*/  VOTEU.ANY UP1, P0 ;  /* 0x0000000000ff7886 */ /* 0x000fe20000020100 */
[----:B------:R3:W-:Y:S01]  /*1f50*/  @UP0 UTMALDG.2D [UR12], [UR24] ;  /* 0x0000000c180005b4 */ /* 0x0007e20008008000 */
[----:B------:R-:W-:Y:S01]  /*1f60*/  UISETP.NE.U32.AND UP0, UPT, UR22, URZ, UPT ;  /* 0x000000ff1600728c */ /* 0x000fe2000bf05070 */
[----:B------:R4:W-:Y:S06]  /*1f70*/  MEMBAR.ALL.CTA ;  /* 0x0000000000007992 */ /* 0x0009ec0000008000 */
[----:B----4-:R-:W4:Y:S02]  /*1f80*/  FENCE.VIEW.ASYNC.S ;  /* 0x00000000000073c6 */ /* 0x010f240000000000 */
[----:B----4-:R-:W-:Y:S06]  /*1f90*/  BAR.SYNC.DEFER_BLOCKING 0x0 ;  /* 0x0000000000007b1d */ /* 0x010fec0000010000 */
[----:B------:R3:W-:Y:S02]  /*1fa0*/  @UP1 UTMALDG.2D [UR16], [UR26] ;  /* 0x000000101a0015b4 */ /* 0x0007e40008008000 */
[----:B------:R-:W-:Y:S06]  /*1fb0*/  BAR.SYNC.DEFER_BLOCKING 0x0 ;  /* 0x0000000000007b1d */ /* 0x000fec0000010000 */
[----:B------:R-:W4:Y:S02]  /*1fc0*/  SYNCS.PHASECHK.TRANS64.TRYWAIT P0, [UR28+0xc000], R2 ;  /* 0x00c00002ff0075a7 */ /* 0x000f24000800111c */
[----:B---34-:R-:W-:Y:S05]  /*1fd0*/  @!P0 BRA `(.L_x_59) ;  /* 0x0000000800a48947 */ /* 0x018fea0003800000 */
.L_x_72:
        /* <DEDUP_REMOVED lines=11> */
[----:B------:R-:W-:Y:S02]  /*2090*/  UIADD3 UR6, UP0, UPT, UR16, 0x2, URZ ;  /* 0x0000000210067890 */ /* 0x000fe4000ff1e0ff */
[----:B------:R-:W-:Y:S02]  /*20a0*/  UIADD3 UR32, UP1, UPT, UR30, 0x2, URZ ;  /* 0x000000021e207890 */ /* 0x000fe4000ff3e0ff */
[----:B------:R-:W-:Y:S02]  /*20b0*/  UIADD3 UR34, UP2, UPT, UR16, 0x4, URZ ;  /* 0x0000000410227890 */ /* 0x000fe4000ff5e0ff */
[----:B------:R-:W-:Y:S02]  /*20c0*/  UIADD3 UR36, UP3, UPT, UR30, 0x4, URZ ;  /* 0x000000041e247890 */ /* 0x000fe4000ff7e0ff */
[----:B------:R-:W-:-:S02]  /*20d0*/  UIADD3.X UR7, UPT, UPT, UR17, URZ, URZ, UP0, !UPT ;  /* 0x000000ff11077290 */ /* 0x000fc400087fe4ff */
[----:B------:R-:W-:Y:S02]  /*20e0*/  UIADD3.X UR33, UPT, UPT, UR31, URZ, URZ, UP1, !UPT ;  /* 0x000000ff1f217290 */ /* 0x000fe40008ffe4ff */
[----:B------:R-:W-:Y:S02]  /*20f0*/  UIADD3.X UR35, UPT, UPT, UR17, URZ, URZ, UP2, !UPT ;  /* 0x000000ff11237290 */ /* 0x000fe400097fe4ff */
[----:B------:R-:W-:Y:S01]  /*2100*/  UIADD3.X UR37, UPT, UPT, UR31, URZ, URZ, UP3, !UPT ;  /* 0x000000ff1f257290 */ /* 0x000fe20009ffe4ff */
        /* <DEDUP_REMOVED lines=8> */
[----:B------:R3:W-:Y:S01]  /*2190*/  UTCHMMA gdesc[UR10], gdesc[UR12], tmem[UR23], tmem[UR38], idesc[UR39], UPT ;  /* 0x00ff260c0a0075ea */ /* 0x0007e2000b800017 */
[----:B------:R-:W-:Y:S01]  /*21a0*/  UMOV UR44, 0x0 ;  /* 0x00000000002c7882 */ /* 0x000fe20000000000 */
[----:B------:R-:W-:Y:S01]  /*21b0*/  UMOV UR45, 0x4200010 ;  /* 0x04200010002d7882 */ /* 0x000fe20000000000 */
[----:B------:R3:W-:Y:S01]  /*21c0*/  UTCHMMA gdesc[UR16], gdesc[UR30], tmem[UR23], tmem[UR40], idesc[UR41], UPT ;  /* 0x00ff281e100075ea */ /* 0x0007e2000b800017 */
[----:B------:R3:W-:Y:S01]  /*21d0*/  UTCHMMA gdesc[UR6], gdesc[UR32], tmem[UR23], tmem[UR42], idesc[UR43], UPT ;  /* 0x00ff2a20060075ea */ /* 0x0007e2000b800017 */
[----:B------:R3:W-:Y:S01]  /*21e0*/  UTCHMMA gdesc[UR34], gdesc[UR36], tmem[UR23], tmem[UR44], idesc[UR45], UPT ;  /* 0x00ff2c24220075ea */ /* 0x0007e2000b800017 */
[----:B------:R-:W-:Y:S01]  /*21f0*/  NOP ;  /* 0x0000000000007918 */ /* 0x000fe20000000000 */
.L_x_60:
[----:B------:R-:W-:Y:S01]  /*2200*/  ELECT P0, URZ, PT ;  /* 0x0000000000ff782f */ /* 0x000fe20003800000 */
[----:B---3--:R-:W-:-:S03]  /*2210*/  UIADD3 UR6, UPT, UPT, UR28, 0xc010, URZ ;  /* 0x0000c0101c067890 */ /* 0x008fc6000fffe0ff */
[----:B------:R-:W-:Y:S01]  /*2220*/  ISETP.LT.U32.AND P0, PT, R36, 0x20, P0 ;  /* 0x000000202400780c */ /* 0x000fe20000701070 */
[----:B------:R-:W-:-:S12]  /*2230*/  UMOV UR7, URZ ;  /* 0x000000ff00077c82 */ /* 0x000fd80008000000 */
[----:B------:R-:W-:Y:S01]  /*2240*/  VOTEU.ANY UP0, P0 ;  /* 0x0000000000ff7886 */ /* 0x000fe20000000100 */
[----:B------:R-:W-:-:S04]  /*2250*/  VOTEU.ANY UP1, P0 ;  /* 0x0000000000ff7886 */ /* 0x000fc80000020100 */
[----:B------:R-:W-:Y:S02]  /*2260*/  @UP0 UMOV UR6, UR6 ;  /* 0x0000000600060c82 */ /* 0x000fe40008000000 */
[----:B------:R3:W-:Y:S01]  /*2270*/  @UP1 UTCBAR [UR6], URZ ;  /* 0x000000ff060013e9 */ /* 0x0007e200080000ff */
[----:B------:R-:W-:Y:S06]  /*2280*/  BAR.SYNC.DEFER_BLOCKING 0x0 ;  /* 0x0000000000007b1d */ /* 0x000fec0000010000 */
[----:B------:R-:W4:Y:S02]  /*2290*/  SYNCS.PHASECHK.TRANS64.TRYWAIT P0, [UR28+0xc010], R2 ;  /* 0x00c01002ff0075a7 */ /* 0x000f24000800111c */
[----:B---34-:R-:W-:Y:S05]  /*22a0*/  @!P0 BRA `(.L_x_61) ;  /* 0x0000000400fc8947 */ /* 0x018fea0003800000 */
.L_x_73:
[----:B------:R-:W-:Y:S02]  /*22b0*/  UIADD3 UR9, UPT, UPT, UR9, 0x1, URZ ;  /* 0x0000000109097890 */ /* 0x000fe4000fffe0ff */
[----:B------:R-:W-:Y:S02]  /*22c0*/  UIADD3 UR14, UPT, UPT, UR14, 0x40, URZ ;  /* 0x000000400e0e7890 */ /* 0x000fe4000fffe0ff */
[----:B------:R-:W-:-:S04]  /*22d0*/  UISETP.NE.U32.AND UP0, UPT, UR9, 0x2, UPT ;  /* 0x000000020900788c */ /* 0x000fc8000bf05070 */
[----:B------:R-:W-:Y:S02]  /*22e0*/  USEL UR5, URZ, 0x1, UP0 ;  /* 0x00000001ff057887 */ /* 0x000fe40008000000 */
[----:B------:R-:W-:Y:S02]  /*22f0*/  USEL UR9, UR9, URZ, UP0 ;  /* 0x000000ff09097287 */ /* 0x000fe40008000000 */
[----:B--2---:R-:W-:Y:S02]  /*2300*/  UISETP.GE.AND UP0, UPT, UR14, UR29, UPT ;  /* 0x0000001d0e00728c */ /* 0x004fe4000bf06270 */
[----:B------:R-:W-:-:S07]  /*2310*/  ULOP3.LUT UR4, UR4, UR5, URZ, 0x3c, !UPT ;  /* 0x0000000504047292 */ /* 0x000fce000f8e3cff */
[----:B------:R-:W-:Y:S05]  /*2320*/  BRA.U !UP0, `(.L_x_62) ;  /* 0xfffffff908b47547 */ /* 0x000fea000b83ffff */
.L_x_55:
[----:B----4-:R-:W-:Y:S01]  /*2330*/  BAR.SYNC.DEFER_BLOCKING 0x0 ;  /* 0x0000000000007b1d */ /* 0x010fe20000010000 */
[----:B------:R-:W-:-:S05]  /*2340*/  IMAD.SHL.U32 R2, R0, 0x40, RZ ;  /* 0x0000004000027824 */ /* 0x000fca00078e00ff */
[----:B------:R-:W-:Y:S04]  /*2350*/  BSSY.RECONVERGENT B5, `(.L_x_63) ;  /* 0x0000004000057945 */ /* 0x000fe80003800200 */
[----:B------:R-:W-:Y:S05]  /*2360*/  @P3 BRA `(.L_x_64) ;  /* 0x0000000000083947 */ /* 0x000fea0003800000 */
[----:B------:R-:W2:Y:S02]  /*2370*/  SYNCS.CCTL.IV [UR8+0xc000] ;  /* 0x00c00000ff0079b1 */ /* 0x000ea40008000008 */
[----:B--2---:R-:W2:Y:S02]  /*2380*/  SYNCS.CCTL.IV [UR8+0xc010] ;  /* 0x00c01000ff0079b1 */ /* 0x004ea40008000008 */
.L_x_64:
[----:B------:R-:W-:Y:S05]  /*2390*/  BSYNC.RECONVERGENT B5 ;  /* 0x0000000000057941 */ /* 0x000fea0003800200 */
.L_x_63:
[----:B--2---:R-:W-:Y:S06]  /*23a0*/  BAR.SYNC.DEFER_BLOCKING 0x0 ;  /* 0x0000000000007b1d */ /* 0x004fec0000010000 */
[----:B------:R-:W-:Y:S04]  /*23b0*/  BSSY.RECONVERGENT B5, `(.L_x_65) ;  /* 0x0000004000057945 */ /* 0x000fe80003800200 */
[----:B------:R-:W-:Y:S05]  /*23c0*/  @P3 BRA `(.L_x_66) ;  /* 0x0000000000083947 */ /* 0x000fea0003800000 */
[----:B------:R-:W2:Y:S02]  /*23d0*/  SYNCS.CCTL.IV [UR8+0xc008] ;  /* 0x00c00800ff0079b1 */ /* 0x000ea40008000008 */
[----:B--2---:R-:W2:Y:S02]  /*23e0*/  SYNCS.CCTL.IV [UR8+0xc018] ;  /* 0x00c01800ff0079b1 */ /* 0x004ea40008000008 */
.L_x_66:
[----:B------:R-:W-:Y:S05]  /*23f0*/  BSYNC.RECONVERGENT B5 ;  /* 0x0000000000057941 */ /* 0x000fea0003800200 */
.L_x_65:
[----:B------:R-:W-:Y:S01]  /*2400*/  USHF.L.U32 UR4, UR22, 0x15, URZ ;  /* 0x0000001516047899 */ /* 0x000fe200080006ff */
[----:B------:R-:W-:Y:S01]  /*2410*/  IMAD.SHL.U32 R3, R0, 0x10, RZ ;  /* 0x0000001000037824 */ /* 0x000fe200078e00ff */
[----:B------:R-:W-:Y:S01]  /*2420*/  USHF.L.U32 UR5, UR22, 0x4, URZ ;  /* 0x0000000416057899 */ /* 0x000fe200080006ff */
[----:B------:R-:W-:Y:S01]  /*2430*/  LOP3.LUT R2, R2, 0x3800, RZ, 0xc0, !PT ;  /* 0x0000380002027812 */ /* 0x000fe200078ec0ff */
[----:B------:R-:W-:Y:S02]  /*2440*/  ULOP3.LUT UR4, UR4, 0x600000, URZ, 0xc0, !UPT ;  /* 0x0060000004047892 */ /* 0x000fe4000f8ec0ff */
[----:B------:R-:W-:Y:S01]  /*2450*/  ULOP3.LUT UR5, UR5, 0x40, URZ, 0xc0, !UPT ;  /* 0x0000004005057892 */ /* 0x000fe2000f8ec0ff */
[----:B------:R-:W-:Y:S01]  /*2460*/  LOP3.LUT R3, R2, 0x70, R3, 0xf8, !PT ;  /* 0x0000007002037812 */ /* 0x000fe200078ef803 */
[C---:B------:R-:W-:Y:S01]  /*2470*/  IMAD.SHL.U32 R2, R0.reuse, 0x4, RZ ;  /* 0x0000000400027824 */ /* 0x040fe200078e00ff */
[----:B------:R-:W-:Y:S01]  /*2480*/  ELECT P0, URZ, PT ;  /* 0x0000000000ff782f */ /* 0x000fe20003800000 */
[----:B------:R-:W-:Y:S01]  /*2490*/  IMAD.SHL.U32 R0, R0, 0x80, RZ ;  /* 0x0000008000007824 */ /* 0x000fe200078e00ff */
[----:B------:R-:W-:-:S02]  /*24a0*/  UIADD3 UR4, UPT, UPT, UR5, UR4, UR23 ;  /* 0x0000000405047290 */ /* 0x000fc4000fffe017 */
[----:B------:R-:W-:Y:S01]  /*24b0*/  LOP3.LUT R3, R3, 0x40, R2, 0x78, !PT ;  /* 0x0000004003037812 */ /* 0x000fe200078e7802 */
[----:B------:R-:W-:Y:S01]  /*24c0*/  ULOP3.LUT UR22, UR22, 0x1, URZ, 0xc0, !UPT ;  /* 0x0000000116167892 */ /* 0x000fe2000f8ec0ff */
[----:B------:R-:W-:Y:S01]  /*24d0*/  ISETP.LT.U32.AND P0, PT, R36, 0x40, P0 ;  /* 0x000000402400780c */ /* 0x000fe20000701070 */
[----:B------:R-:W-:Y:S01]  /*24e0*/  UMOV UR6, UR15 ;  /* 0x0000000f00067c82 */ /* 0x000fe20008000000 */
[----:B------:R-:W-:Y:S01]  /*24f0*/  LOP3.LUT R0, R3, 0x780, R0, 0xf8, !PT ;  /* 0x0000078003007812 */ /* 0x000fe200078ef800 */
[----:B------:R-:W-:Y:S02]  /*2500*/  ULEA UR5, UR22, UR19, 0x6 ;  /* 0x0000001316057291 */ /* 0x000fe4000f8e30ff */
[----:B-----5:R-:W-:Y:S01]  /*2510*/  LDTM.16dp32bit_t0_t15.x32 R4, tmem[UR4] ;  /* 0x00000004000479ee */ /* 0x020fe20008a80000 */
[----:B------:R-:W3:Y:S01]  /*2520*/  LDTM.16dp32bit_t16_t31.x32 R4, tmem[UR4+0x20] ;  /* 0x00002004000479ee */ /* 0x000ee20008aa0000 */
[C---:B------:R-:W-:Y:S01]  /*2530*/  LOP3.LUT R2, R0.reuse, 0x10, RZ, 0x3c, !PT ;  /* 0x0000001000027812 */ /* 0x040fe200078e3cff */
[----:B------:R-:W-:Y:S01]  /*2540*/  NOP ;  /* 0x0000000000007918 */ /* 0x000fe20000000000 */
[----:B------:R-:W-:Y:S01]  /*2550*/  LOP3.LUT R3, R0, 0x20, RZ, 0x3c, !PT ;  /* 0x0000002000037812 */ /* 0x000fe200078e3cff */
[----:B------:R-:W-:-:S03]  /*2560*/  ULEA UR4, UR22, UR8, 0xd ;  /* 0x0000000816047291 */ /* 0x000fc6000f8e68ff */
[----:B---3--:R-:W-:Y:S01]  /*2570*/  VOTEU.ANY UP1, P0 ;  /* 0x0000000000ff7886 */ /* 0x008fe20000020100 */
[----:B------:R-:W-:Y:S01]  /*2580*/  VOTEU.ANY UP0, P0 ;  /* 0x0000000000ff7886 */ /* 0x000fe20000000100 */
[----:B------:R-:W-:Y:S02]  /*2590*/  F2FP.F16.F32.PACK_AB R4, R5, R4 ;  /* 0x000000040504723e */ /* 0x000fe400000000ff */
[----:B------:R-:W-:Y:S02]  /*25a0*/  F2FP.F16.F32.PACK_AB R5, R7, R6 ;  /* 0x000000060705723e */ /* 0x000fe400000000ff */
[----:B------:R-:W-:Y:S02]  /*25b0*/  F2FP.F16.F32.PACK_AB R12, R13, R12 ;  /* 0x0000000c0d0c723e */ /* 0x000fe400000000ff */
[----:B------:R-:W-:Y:S02]  /*25c0*/  F2FP.F16.F32.PACK_AB R6, R9, R8 ;  /* 0x000000080906723e */ /* 0x000fe400000000ff */
[----:B------:R-:W-:-:S02]  /*25d0*/  F2FP.F16.F32.PACK_AB R7, R11, R10 ;  /* 0x0000000a0b07723e */ /* 0x000fc400000000ff */
[----:B------:R-:W-:Y:S02]  /*25e0*/  F2FP.F16.F32.PACK_AB R13, R15, R14 ;  /* 0x0000000e0f0d723e */ /* 0x000fe400000000ff */
[----:B------:R-:W-:Y:S01]  /*25f0*/  F2FP.F16.F32.PACK_AB R20, R21, R20 ;  /* 0x000000141514723e */ /* 0x000fe200000000ff */
[----:B--2---:R2:W-:Y:S01]  /*2600*/  STS.128 [R0+UR8], R4 ;  /* 0x0000000400007988 */ /* 0x0045e20008000c08 */
[----:B------:R-:W-:Y:S02]  /*2610*/  F2FP.F16.F32.PACK_AB R14, R17, R16 ;  /* 0x00000010110e723e */ /* 0x000fe400000000ff */
[----:B------:R-:W-:Y:S02]  /*2620*/  F2FP.F16.F32.PACK_AB R15, R19, R18 ;  /* 0x00000012130f723e */ /* 0x000fe400000000ff */
[----:B------:R-:W-:Y:S02]  /*2630*/  F2FP.F16.F32.PACK_AB R21, R23, R22 ;  /* 0x000000161715723e */ /* 0x000fe400000000ff */
[----:B------:R-:W-:Y:S01]  /*2640*/  F2FP.F16.F32.PACK_AB R28, R29, R28 ;  /* 0x0000001c1d1c723e */ /* 0x000fe200000000ff */
[----:B------:R2:W-:Y:S01]  /*2650*/  STS.128 [R2+UR8], R12 ;  /* 0x0000000c02007988 */ /* 0x0005e20008000c08 */
[----:B------:R-:W-:-:S02]  /*2660*/  F2FP.F16.F32.PACK_AB R22, R25, R24 ;  /* 0x000000181916723e */ /* 0x000fc400000000ff */
[----:B------:R-:W-:Y:S02]  /*2670*/  F2FP.F16.F32.PACK_AB R23, R27, R26 ;  /* 0x0000001a1b17723e */ /* 0x000fe400000000ff */
[----:B------:R-:W-:Y:S02]  /*2680*/  F2FP.F16.F32.PACK_AB R29, R31, R30 ;  /* 0x0000001e1f1d723e */ /* 0x000fe400000000ff */
[----:B------:R-:W-:Y:S01]  /*2690*/  F2FP.F16.F32.PACK_AB R30, R33, R32 ;  /* 0x00000020211e723e */ /* 0x000fe200000000ff */
[----:B------:R2:W-:Y:S01]  /*26a0*/  STS.128 [R3+UR8], R20 ;  /* 0x0000001403007988 */ /* 0x0005e20008000c08 */
[----:B------:R-:W-:Y:S02]  /*26b0*/  F2FP.F16.F32.PACK_AB R31, R35, R34 ;  /* 0x00000022231f723e */ /* 0x000fe400000000ff */
[----:B------:R-:W-:-:S05]  /*26c0*/  LOP3.LUT R8, R0, 0x30, RZ, 0x3c, !PT ;  /* 0x0000003000087812 */ /* 0x000fca00078e3cff */
[----:B------:R2:W-:Y:S01]  /*26d0*/  STS.128 [R8+UR8], R28 ;  /* 0x0000001c08007988 */ /* 0x0005e20008000c08 */
[----:B------:R3:W-:Y:S06]  /*26e0*/  MEMBAR.ALL.CTA ;  /* 0x0000000000007992 */ /* 0x0007ec0000008000 */
[----:B---3--:R-:W3:Y:S02]  /*26f0*/  FENCE.VIEW.ASYNC.S ;  /* 0x00000000000073c6 */ /* 0x008ee40000000000 */
[----:B---3--:R-:W-:Y:S06]  /*2700*/  BAR.SYNC.DEFER_BLOCKING 0x0 ;  /* 0x0000000000007b1d */ /* 0x008fec0000010000 */
[----:B------:R2:W-:Y:S01]  /*2710*/  @UP1 UTMASTG.2D [UR4], [UR20] ;  /* 0x00000004140013b5 */ /* 0x0005e20008008000 */
[----:B------:R0:W-:Y:S01]  /*2720*/  UTMACMDFLUSH ;  /* 0x00000000000079b7 */ /* 0x0001e20000000000 */
[----:B------:R-:W-:-:S04]  /*2730*/  DEPBAR.LE SB0, 0x0 ;  /* 0x000080000000791a */ /* 0x000fc80000000000 */
[----:B------:R-:W-:Y:S08]  /*2740*/  BAR.SYNC.DEFER_BLOCKING 0x0 ;  /* 0x0000000000007b1d */ /* 0x000ff00000010000 */
[----:B------:R-:W-:Y:S06]  /*2750*/  BAR.SYNC.DEFER_BLOCKING 0x0 ;  /* 0x0000000000007b1d */ /* 0x000fec0000010000 */
[----:B--2---:R-:W-:Y:S05]  /*2760*/  @P2 BRA `(.L_x_67) ;  /* 0x0000000000a02947 */ /* 0x004fea0003800000 */
[----:B------:R-:W2:Y:S01]  /*2770*/  S2UR UR5, SR_CgaCtaId ;  /* 0x00000000000579c3 */ /* 0x000ea20000008800 */
[----:B------:R-:W-:Y:S01]  /*2780*/  NOP ;  /* 0x0000000000007918 */ /* 0x000fe20000000000 */
[----:B------:R-:W-:Y:S01]  /*2790*/  UMOV UR4, 0x50 ;  /* 0x0000005000047882 */ /* 0x000fe20000000000 */
[----:B------:R-:W-:Y:S02]  /*27a0*/  IMAD.U32 R0, RZ, RZ, UR23 ;  /* 0x00000017ff007e24 */ /* 0x000fe4000f8e00ff */
[----:B------:R-:W-:Y:S02]  /*27b0*/  IMAD.MOV.U32 R3, RZ, RZ, 0xf ;  /* 0x0000000fff037424 */ /* 0x000fe400078e00ff */
[----:B------:R-:W-:Y:S01]  /*27c0*/  IMAD.MOV.U32 R7, RZ, RZ, 0x1 ;  /* 0x00000001ff077424 */ /* 0x000fe200078e00ff */
[----:B------:R-:W-:-:S04]  /*27d0*/  LOP3.LUT R0, R0, 0xffff, RZ, 0xc0, !PT ;  /* 0x0000ffff00007812 */ /* 0x000fc800078ec0ff */
[----:B------:R-:W-:-:S05]  /*27e0*/  SHF.R.U32.HI R0, RZ, 0x5, R0 ;  /* 0x00000005ff007819 */ /* 0x000fca0000011600 */
[----:B------:R-:W-:Y:S01]  /*27f0*/  VIADD R2, R0, 0x10 ;  /* 0x0000001000027836 */ /* 0x000fe20000000000 */
[----:B------:R-:W-:Y:S01]  /*2800*/  SHF.L.U32 R0, R3, R0, RZ ;  /* 0x0000000003007219 */ /* 0x000fe200000006ff */
[----:B--2---:R-:W-:-:S03]  /*2810*/  ULEA UR6, UR5, UR4, 0x18 ;  /* 0x0000000405067291 */ /* 0x004fc6000f8ec0ff */
[----:B------:R-:W-:-:S04]  /*2820*/  SHF.L.U32 R3, R7, R2, RZ ;  /* 0x0000000207037219 */ /* 0x000fc800000006ff */
[----:B------:R-:W-:Y:S02]  /*2830*/  LOP3.LUT R0, R3, R0, RZ, 0xfc, !PT ;  /* 0x0000000003007212 */ /* 0x000fe400078efcff */
[----:B------:R-:W2:Y:S02]  /*2840*/  LDS R5, [UR6] ;  /* 0x00000006ff057984 */ /* 0x000ea40008000800 */
[C---:B------:R-:W-:Y:S02]  /*2850*/  LOP3.LUT R2, R0.reuse, 0xffff, RZ, 0xc0, !PT ;  /* 0x0000ffff00027812 */ /* 0x040fe400078ec0ff */
[----:B--2---:R-:W-:-:S04]  /*2860*/  LOP3.LUT R3, R0, 0xffff, R5, 0x80, !PT ;  /* 0x0000ffff00037812 */ /* 0x004fc800078e8005 */
[----:B------:R-:W-:-:S13]  /*2870*/  ISETP.NE.AND P0, PT, R3, R2, PT ;  /* 0x000000020300720c */ /* 0x000fda0003f05270 */
[----:B------:R-:W-:Y:S05]  /*2880*/  @P0 BRA `(.L_x_68) ;  /* 0x0000000000500947 */ /* 0x000fea0003800000 */
[----:B------:R-:W-:Y:S02]  /*2890*/  SHF.R.U32.HI R5, RZ, 0x10, R5 ;  /* 0x00000010ff057819 */ /* 0x000fe40000011605 */
[----:B------:R-:W-:-:S04]  /*28a0*/  SHF.R.U32.HI R2, RZ, 0x10, R0 ;  /* 0x00000010ff027819 */ /* 0x000fc80000011600 */
[----:B------:R-:W-:-:S04]  /*28b0*/  LOP3.LUT R5, R5, R2, RZ, 0xc0, !PT ;  /* 0x0000000205057212 */ /* 0x000fc800078ec0ff */
[----:B------:R-:W-:-:S13]  /*28c0*/  ISETP.NE.AND P0, PT, R5, R2, PT ;  /* 0x000000020500720c */ /* 0x000fda0003f05270 */
[----:B------:R-:W-:Y:S05]  /*28d0*/  @P0 BRA `(.L_x_69) ;  /* 0x0000000000300947 */ /* 0x000fea0003800000 */
[----:B------:R-:W-:Y:S01]  /*28e0*/  R2UR UR4, R0 ;  /* 0x00000000000472ca */ /* 0x000fe200000e0000 */
[----:B------:R-:W-:Y:S01]  /*28f0*/  VOTEU.ANY UR5, UPT, PT ;  /* 0x0000000000057886 */ /* 0x000fe200038e0100 */
[----:B------:R-:W2:Y:S01]  /*2900*/  S2R R0, SR_LANEID ;  /* 0x0000000000007919 */ /* 0x000ea20000000000 */
[----:B------:R-:W-:-:S10]  /*2910*/  UFLO.U32 UR5, UR5 ;  /* 0x00000005000572bd */ /* 0x000fd400080e0000 */
[----:B------:R-:W-:-:S06]  /*2920*/  ULOP3.LUT UR4, URZ, UR4, URZ, 0x33, !UPT ;  /* 0x00000004ff047292 */ /* 0x000fcc000f8e33ff */
[----:B------:R-:W-:-:S04]  /*2930*/  IMAD.U32 R2, RZ, RZ, UR4 ;  /* 0x00000004ff027e24 */ /* 0x000fc8000f8e00ff */
[----:B------:R-:W3:Y:S02]  /*2940*/  REDUX UR7, R2 ;  /* 0x00000000020773c4 */ /* 0x000ee40000000000 */
[----:B------:R4:W-:Y:S01]  /*2950*/  UTCATOMSWS.AND URZ, UR4 ;  /* 0x0000000400ff79e3 */ /* 0x0009e20008000000 */
[----:B--2---:R-:W-:Y:S01]  /*2960*/  ISETP.EQ.U32.AND P0, PT, R0, UR5, PT ;  /* 0x0000000500007c0c */ /* 0x004fe2000bf02070 */
[----:B---3--:R-:W-:-:S12]  /*2970*/  IMAD.U32 R0, RZ, RZ, UR7 ;  /* 0x00000007ff007e24 */ /* 0x008fd8000f8e00ff */
[----:B------:R4:W-:Y:S01]  /*2980*/  @P0 ATOMS.AND RZ, [UR6], R0 ;  /* 0x00000000ffff098c */ /* 0x0009e2000a800006 */
[----:B------:R-:W-:Y:S05]  /*2990*/  BRA `(.L_x_67) ;  /* 0x0000000000147947 */ /* 0x000fea0003800000 */
.L_x_69:
[----:B------:R-:W-:-:S07]  /*29a0*/  MOV R2, 0x29c0 ;  /* 0x000029c000027802 */ /* 0x000fce0000000f00 */
[----:B-1----:R-:W-:Y:S05]  /*29b0*/  CALL.REL.NOINC `($__internal_0_$__cuda_sm10x_tcgen05_guardrail_trap_col_being_dealloced_not_returned_by_alloc) ;  /* 0x0000000000447944 */ /* 0x002fea0003c00000 */
[----:B------:R-:W-:Y:S05]  /*29c0*/  BRA `(.L_x_67) ;  /* 0x0000000000087947 */ /* 0x000fea0003800000 */
.L_x_68:
[----:B------:R-:W-:-:S07]  /*29d0*/  MOV R2, 0x29f0 ;  /* 0x000029f000027802 */ /* 0x000fce0000000f00 */
[----:B-1----:R-:W-:Y:S05]  /*29e0*/  CALL.REL.NOINC `($__internal_2_$__cuda_sm10x_tcgen05_guardrail_trap_unallocated_columns_being_dealloced) ;  /* 0x0000000000507944 */ /* 0x002fea0003c00000 */
.L_x_67:
[----:B------:R-:W-:Y:S01]  /*29f0*/  NOP ;  /* 0x0000000000007918 */ /* 0x000fe20000000000 */
[----:B----4-:R-:W-:Y:S05]  /*2a00*/  EXIT ;  /* 0x000000000000794d */ /* 0x010fea0003800000 */
.L_x_56:
[----:B------:R-:W2:Y:S02]  /*2a10*/  SYNCS.PHASECHK.TRANS64.TRYWAIT P0, [UR8+0xc000], RZ ;  /* 0x00c000ffff0075a7 */ /* 0x000ea40008001108 */
[----:B--2---:R-:W-:Y:S05]  /*2a20*/  @!P0 BRA `(.L_x_56) ;  /* 0xfffffffc00f88947 */ /* 0x004fea000383ffff */
[----:B------:R-:W-:Y:S05]  /*2a30*/  BRA `(.L_x_70) ;  /* 0xfffffff000347947 */ /* 0x000fea000383ffff */
.L_x_58:
[----:B------:R-:W2:Y:S02]  /*2a40*/  SYNCS.PHASECHK.TRANS64.TRYWAIT P1, [UR8+0xc010], RZ ;  /* 0x00c010ffff0075a7 */ /* 0x000ea40008021108 */
[----:B--2---:R-:W-:Y:S05]  /*2a50*/  @!P1 BRA `(.L_x_58) ;  /* 0xfffffffc00f89947 */ /* 0x004fea000383ffff */
[----:B------:R-:W-:Y:S05]  /*2a60*/  BRA `(.L_x_71) ;  /* 0xfffffff000d07947 */ /* 0x000fea000383ffff */
.L_x_59:
[----:B------:R-:W3:Y:S02]  /*2a70*/  SYNCS.PHASECHK.TRANS64.TRYWAIT P0, [UR28+0xc000], R2 ;  /* 0x00c00002ff0075a7 */ /* 0x000ee4000800111c */
[----:B---3--:R-:W-:Y:S05]  /*2a80*/  @!P0 BRA `(.L_x_59) ;  /* 0xfffffffc00f88947 */ /* 0x008fea000383ffff */
[----:B------:R-:W-:Y:S05]  /*2a90*/  BRA `(.L_x_72) ;  /* 0xfffffff400507947 */ /* 0x000fea000383ffff */
.L_x_61:
[----:B------:R-:W3:Y:S02]  /*2aa0*/  SYNCS.PHASECHK.TRANS64.TRYWAIT P0, [UR28+0xc010], R2 ;  /* 0x00c01002ff0075a7 */ /* 0x000ee4000800111c */
[----:B---3--:R-:W-:Y:S05]  /*2ab0*/  @!P0 BRA `(.L_x_61) ;  /* 0xfffffffc00f88947 */ /* 0x008fea000383ffff */
[----:B------:R-:W-:Y:S05]  /*2ac0*/  BRA `(.L_x_73) ;  /* 0xfffffff400f87947 */ /* 0x000fea000383ffff */
        .weak           $__internal_0_$__cuda_sm10x_tcgen05_guardrail_trap_col_being_dealloced_not_returned_by_alloc
        .type           $__internal_0_$__cuda_sm10x_tcgen05_guardrail_trap_col_being_dealloced_not_returned_by_alloc,@function
        .size           $__internal_0_$__cuda_sm10x_tcgen05_guardrail_trap_col_being_dealloced_not_returned_by_alloc,($__internal_1_$__cuda_sm10x_tcgen05_guardrail_trap_phase_invalid_during_alloc - $__internal_0_$__cuda_sm10x_tcgen05_guardrail_trap_col_being_dealloced_not_returned_by_alloc)
$__internal_0_$__cuda_sm10x_tcgen05_guardrail_trap_col_being_dealloced_not_returned_by_alloc:
[----:B------:R-:W-:Y:S05]  /*2ad0*/  BPT.TRAP 0x1 ;  /* 0x000000040000795c */ /* 0x000fea0000300000 */
[----:B------:R-:W-:-:S04]  /*2ae0*/  IMAD.MOV.U32 R3, RZ, RZ, 0x0 ;  /* 0x00000000ff037424 */ /* 0x000fc800078e00ff */
[----:B------:R-:W-:Y:S05]  /*2af0*/  RET.REL.NODEC R2 `(gluon_tcgen05) ;  /* 0xffffffd402407950 */ /* 0x000fea0003c3ffff */
        .weak           $__internal_1_$__cuda_sm10x_tcgen05_guardrail_trap_phase_invalid_during_alloc
        .type           $__internal_1_$__cuda_sm10x_tcgen05_guardrail_trap_phase_invalid_during_alloc,@function
        .size           $__internal_1_$__cuda_sm10x_tcgen05_guardrail_trap_phase_invalid_during_alloc,($__internal_2_$__cuda_sm10x_tcgen05_guardrail_trap_unallocated_columns_being_dealloced - $__internal_1_$__cuda_sm10x_tcgen05_guardrail_trap_phase_invalid_during_alloc)
$__internal_1_$__cuda_sm10x_tcgen05_guardrail_trap_phase_invalid_during_alloc:
[----:B------:R-:W-:Y:S05]  /*2b00*/  BPT.TRAP 0x1 ;  /* 0x000000040000795c */ /* 0x000fea0000300000 */
[----:B------:R-:W-:-:S04]  /*2b10*/  IMAD.MOV.U32 R3, RZ, RZ, 0x0 ;  /* 0x00000000ff037424 */ /* 0x000fc800078e00ff */
[----:B------:R-:W-:Y:S05]  /*2b20*/  RET.REL.NODEC R2 `(gluon_tcgen05) ;  /* 0xffffffd402347950 */ /* 0x000fea0003c3ffff */
        .weak           $__internal_2_$__cuda_sm10x_tcgen05_guardrail_trap_unallocated_columns_being_dealloced
        .type           $__internal_2_$__cuda_sm10x_tcgen05_guardrail_trap_unallocated_columns_being_dealloced,@function
        .size           $__internal_2_$__cuda_sm10x_tcgen05_guardrail_trap_unallocated_columns_being_dealloced,(.L_x_77 - $__internal_2_$__cuda_sm10x_tcgen05_guardrail_trap_unallocated_columns_being_dealloced)
$__internal_2_$__cuda_sm10x_tcgen05_guardrail_trap_unallocated_columns_being_dealloced:
[----:B------:R-:W-:Y:S05]  /*2b30*/  BPT.TRAP 0x1 ;  /* 0x000000040000795c */ /* 0x000fea0000300000 */
[----:B------:R-:W-:-:S04]  /*2b40*/  IMAD.MOV.U32 R3, RZ, RZ, 0x0 ;  /* 0x00000000ff037424 */ /* 0x000fc800078e00ff */
[----:B------:R-:W-:Y:S05]  /*2b50*/  RET.REL.NODEC R2 `(gluon_tcgen05) ;  /* 0xffffffd402287950 */ /* 0x000fea0003c3ffff */
.L_x_74:
[----:B------:R-:W-:-:S00]  /*2b60*/  BRA `(.L_x_74) ;  /* 0xfffffffc00fc7947 */ /* 0x000fc0000383ffff */
[----:B------:R-:W-:-:S00]  /*2b70*/  NOP ;  /* 0x0000000000007918 */ /* 0x000fc00000000000 */
        /* <DEDUP_REMOVED lines=8> */
.L_x_77:


//--------------------- .nv.shared.gluon_tcgen05  --------------------------
	.section	.nv.shared.gluon_tcgen05,"aw",@nobits
	.sectionflags	@""
	.align	16
	.zero		1024


//--------------------- .nv.shared.reserved.0     --------------------------
	.section	.nv.shared.reserved.0,"aw",@nobits
	.align	8
	.weak		__nv_reservedSMEM_offset_0_alias
	.size		__nv_reservedSMEM_offset_0_alias, 0, 64
	.other		__nv_reservedSMEM_offset_0_alias,@"STO_CUDA_RESERVED_SHARED STV_DEFAULT"
__nv_reservedSMEM_offset_0_alias:
	.zero		0
.nv.shared.reserved.0:
	.zero		64
	.weak		__nv_reservedSMEM_allocation_phase
	.type		__nv_reservedSMEM_allocation_phase,@object
	.size		__nv_reservedSMEM_allocation_phase,(.L_0 - __nv_reservedSMEM_allocation_phase)
__nv_reservedSMEM_allocation_phase:
	.zero		1
.L_0:
	.zero		7
	.weak		__nv_reservedSMEM_devtool_atexit_pc
	.type		__nv_reservedSMEM_devtool_atexit_pc,@object
	.size		__nv_reservedSMEM_devtool_atexit_pc,(__nv_reservedSMEM_allocation_mask - __nv_reservedSMEM_devtool_atexit_pc)
__nv_reservedSMEM_devtool_atexit_pc:
	.zero		8
	.weak		__nv_reservedSMEM_allocation_mask
	.type		__nv_reservedSMEM_allocation_mask,@object
	.size		__nv_reservedSMEM_allocation_mask,(.L_2 - __nv_reservedSMEM_allocation_mask)
__nv_reservedSMEM_allocation_mask:
	.zero		4
.L_2:


//--------------------- .nv.constant0.gluon_tcgen05 --------------------------
	.section	.nv.constant0.gluon_tcgen05,"a",@progbits
	.sectionflags	@""
	.align	4
.nv.constant0.gluon_tcgen05:
	.zero		976


//--------------------- SYMBOLS --------------------------

	.type		.nv.reservedSmem.offset0,@object
	.size		.nv.reservedSmem.offset0,0x4
	.type		.nv.reservedSmem.cap,@object
	.size		.nv.reservedSmem.cap,0x4
